//
// Generated by NVIDIA NVVM Compiler
//
// Compiler Build ID: CL-36424714
// Cuda compilation tools, release 13.0, V13.0.88
// Based on NVVM 20.0.0
//

.version 9.0
.target sm_100
.address_size 64

	// .globl	_Z29nppiRGBToGray_8u_C3C1R_kernelPKhiPhiii

.visible .entry _Z29nppiRGBToGray_8u_C3C1R_kernelPKhiPhiii(
	.param .u64 .ptr .align 1 _Z29nppiRGBToGray_8u_C3C1R_kernelPKhiPhiii_param_0,
	.param .u32 _Z29nppiRGBToGray_8u_C3C1R_kernelPKhiPhiii_param_1,
	.param .u64 .ptr .align 1 _Z29nppiRGBToGray_8u_C3C1R_kernelPKhiPhiii_param_2,
	.param .u32 _Z29nppiRGBToGray_8u_C3C1R_kernelPKhiPhiii_param_3,
	.param .u32 _Z29nppiRGBToGray_8u_C3C1R_kernelPKhiPhiii_param_4,
	.param .u32 _Z29nppiRGBToGray_8u_C3C1R_kernelPKhiPhiii_param_5
)
{
	.reg .pred 	%p<4>;
	.reg .b16 	%rs<4>;
	.reg .b32 	%r<19>;
	.reg .b32 	%f<8>;
	.reg .b64 	%rd<13>;

	ld.param.u64 	%rd1, [_Z29nppiRGBToGray_8u_C3C1R_kernelPKhiPhiii_param_0];
	ld.param.u32 	%r3, [_Z29nppiRGBToGray_8u_C3C1R_kernelPKhiPhiii_param_1];
	ld.param.u64 	%rd2, [_Z29nppiRGBToGray_8u_C3C1R_kernelPKhiPhiii_param_2];
	ld.param.u32 	%r4, [_Z29nppiRGBToGray_8u_C3C1R_kernelPKhiPhiii_param_3];
	ld.param.u32 	%r5, [_Z29nppiRGBToGray_8u_C3C1R_kernelPKhiPhiii_param_4];
	ld.param.u32 	%r6, [_Z29nppiRGBToGray_8u_C3C1R_kernelPKhiPhiii_param_5];
	mov.u32 	%r8, %ctaid.x;
	mov.u32 	%r9, %ntid.x;
	mov.u32 	%r10, %tid.x;
	mad.lo.s32 	%r1, %r8, %r9, %r10;
	mov.u32 	%r11, %ctaid.y;
	mov.u32 	%r12, %ntid.y;
	mov.u32 	%r13, %tid.y;
	mad.lo.s32 	%r14, %r11, %r12, %r13;
	setp.ge.s32 	%p1, %r1, %r5;
	setp.ge.s32 	%p2, %r14, %r6;
	or.pred  	%p3, %p1, %p2;
	@%p3 bra 	$L__BB0_2;
	cvta.to.global.u64 	%rd3, %rd1;
	cvta.to.global.u64 	%rd4, %rd2;
	mul.lo.s32 	%r15, %r3, %r14;
	cvt.s64.s32 	%rd5, %r15;
	mul.lo.s32 	%r16, %r1, 3;
	cvt.s64.s32 	%rd6, %r16;
	add.s64 	%rd7, %rd5, %rd6;
	add.s64 	%rd8, %rd3, %rd7;
	mul.lo.s32 	%r17, %r4, %r14;
	cvt.s64.s32 	%rd9, %r17;
	cvt.s64.s32 	%rd10, %r1;
	add.s64 	%rd11, %rd9, %rd10;
	add.s64 	%rd12, %rd4, %rd11;
	ld.global.u8 	%rs1, [%rd8];
	ld.global.u8 	%rs2, [%rd8+1];
	ld.global.u8 	%rs3, [%rd8+2];
	cvt.rn.f32.u16 	%f1, %rs1;
	cvt.rn.f32.u16 	%f2, %rs2;
	mul.f32 	%f3, %f2, 0f3F1645A2;
	fma.rn.f32 	%f4, %f1, 0f3E991687, %f3;
	cvt.rn.f32.u16 	%f5, %rs3;
	fma.rn.f32 	%f6, %f5, 0f3DE978D5, %f4;
	add.f32 	%f7, %f6, 0f3F000000;
	cvt.rzi.u32.f32 	%r18, %f7;
	st.global.u8 	[%rd12], %r18;
$L__BB0_2:
	ret;

}
	// .globl	_Z30nppiRGBToGray_16u_C3C1R_kernelPKtiPtiii
.visible .entry _Z30nppiRGBToGray_16u_C3C1R_kernelPKtiPtiii(
	.param .u64 .ptr .align 1 _Z30nppiRGBToGray_16u_C3C1R_kernelPKtiPtiii_param_0,
	.param .u32 _Z30nppiRGBToGray_16u_C3C1R_kernelPKtiPtiii_param_1,
	.param .u64 .ptr .align 1 _Z30nppiRGBToGray_16u_C3C1R_kernelPKtiPtiii_param_2,
	.param .u32 _Z30nppiRGBToGray_16u_C3C1R_kernelPKtiPtiii_param_3,
	.param .u32 _Z30nppiRGBToGray_16u_C3C1R_kernelPKtiPtiii_param_4,
	.param .u32 _Z30nppiRGBToGray_16u_C3C1R_kernelPKtiPtiii_param_5
)
{
	.reg .pred 	%p<5>;
	.reg .b16 	%rs<4>;
	.reg .b32 	%r<21>;
	.reg .b32 	%f<9>;
	.reg .b64 	%rd<13>;

	ld.param.u64 	%rd1, [_Z30nppiRGBToGray_16u_C3C1R_kernelPKtiPtiii_param_0];
	ld.param.u32 	%r3, [_Z30nppiRGBToGray_16u_C3C1R_kernelPKtiPtiii_param_1];
	ld.param.u64 	%rd2, [_Z30nppiRGBToGray_16u_C3C1R_kernelPKtiPtiii_param_2];
	ld.param.u32 	%r4, [_Z30nppiRGBToGray_16u_C3C1R_kernelPKtiPtiii_param_3];
	ld.param.u32 	%r5, [_Z30nppiRGBToGray_16u_C3C1R_kernelPKtiPtiii_param_4];
	ld.param.u32 	%r6, [_Z30nppiRGBToGray_16u_C3C1R_kernelPKtiPtiii_param_5];
	mov.u32 	%r8, %ctaid.x;
	mov.u32 	%r9, %ntid.x;
	mov.u32 	%r10, %tid.x;
	mad.lo.s32 	%r1, %r8, %r9, %r10;
	mov.u32 	%r11, %ctaid.y;
	mov.u32 	%r12, %ntid.y;
	mov.u32 	%r13, %tid.y;
	mad.lo.s32 	%r14, %r11, %r12, %r13;
	setp.ge.s32 	%p1, %r1, %r5;
	setp.ge.s32 	%p2, %r14, %r6;
	or.pred  	%p3, %p1, %p2;
	@%p3 bra 	$L__BB1_2;
	cvta.to.global.u64 	%rd3, %rd1;
	cvta.to.global.u64 	%rd4, %rd2;
	mul.lo.s32 	%r15, %r3, %r14;
	cvt.s64.s32 	%rd5, %r15;
	add.s64 	%rd6, %rd3, %rd5;
	mul.lo.s32 	%r16, %r1, 3;
	mul.wide.s32 	%rd7, %r16, 2;
	add.s64 	%rd8, %rd6, %rd7;
	mul.lo.s32 	%r17, %r4, %r14;
	cvt.s64.s32 	%rd9, %r17;
	add.s64 	%rd10, %rd4, %rd9;
	mul.wide.s32 	%rd11, %r1, 2;
	add.s64 	%rd12, %rd10, %rd11;
	ld.global.u16 	%rs1, [%rd8];
	cvt.rn.f32.u16 	%f1, %rs1;
	ld.global.u16 	%rs2, [%rd8+2];
	cvt.rn.f32.u16 	%f2, %rs2;
	ld.global.u16 	%rs3, [%rd8+4];
	cvt.rn.f32.u16 	%f3, %rs3;
	mul.f32 	%f4, %f2, 0f3F1645A2;
	fma.rn.f32 	%f5, %f1, 0f3E991687, %f4;
	fma.rn.f32 	%f6, %f3, 0f3DE978D5, %f5;
	setp.ge.f32 	%p4, %f6, 0f00000000;
	selp.f32 	%f7, 0f3F000000, 0fBF000000, %p4;
	add.f32 	%f8, %f6, %f7;
	cvt.rzi.s32.f32 	%r18, %f8;
	min.s32 	%r19, %r18, 65535;
	max.s32 	%r20, %r19, 0;
	st.global.u16 	[%rd12], %r20;
$L__BB1_2:
	ret;

}
	// .globl	_Z30nppiRGBToGray_8u_AC4C1R_kernelPKhiPhiii
.visible .entry _Z30nppiRGBToGray_8u_AC4C1R_kernelPKhiPhiii(
	.param .u64 .ptr .align 1 _Z30nppiRGBToGray_8u_AC4C1R_kernelPKhiPhiii_param_0,
	.param .u32 _Z30nppiRGBToGray_8u_AC4C1R_kernelPKhiPhiii_param_1,
	.param .u64 .ptr .align 1 _Z30nppiRGBToGray_8u_AC4C1R_kernelPKhiPhiii_param_2,
	.param .u32 _Z30nppiRGBToGray_8u_AC4C1R_kernelPKhiPhiii_param_3,
	.param .u32 _Z30nppiRGBToGray_8u_AC4C1R_kernelPKhiPhiii_param_4,
	.param .u32 _Z30nppiRGBToGray_8u_AC4C1R_kernelPKhiPhiii_param_5
)
{
	.reg .pred 	%p<4>;
	.reg .b16 	%rs<4>;
	.reg .b32 	%r<19>;
	.reg .b32 	%f<8>;
	.reg .b64 	%rd<13>;

	ld.param.u64 	%rd1, [_Z30nppiRGBToGray_8u_AC4C1R_kernelPKhiPhiii_param_0];
	ld.param.u32 	%r3, [_Z30nppiRGBToGray_8u_AC4C1R_kernelPKhiPhiii_param_1];
	ld.param.u64 	%rd2, [_Z30nppiRGBToGray_8u_AC4C1R_kernelPKhiPhiii_param_2];
	ld.param.u32 	%r4, [_Z30nppiRGBToGray_8u_AC4C1R_kernelPKhiPhiii_param_3];
	ld.param.u32 	%r5, [_Z30nppiRGBToGray_8u_AC4C1R_kernelPKhiPhiii_param_4];
	ld.param.u32 	%r6, [_Z30nppiRGBToGray_8u_AC4C1R_kernelPKhiPhiii_param_5];
	mov.u32 	%r8, %ctaid.x;
	mov.u32 	%r9, %ntid.x;
	mov.u32 	%r10, %tid.x;
	mad.lo.s32 	%r1, %r8, %r9, %r10;
	mov.u32 	%r11, %ctaid.y;
	mov.u32 	%r12, %ntid.y;
	mov.u32 	%r13, %tid.y;
	mad.lo.s32 	%r14, %r11, %r12, %r13;
	setp.ge.s32 	%p1, %r1, %r5;
	setp.ge.s32 	%p2, %r14, %r6;
	or.pred  	%p3, %p1, %p2;
	@%p3 bra 	$L__BB2_2;
	cvta.to.global.u64 	%rd3, %rd1;
	cvta.to.global.u64 	%rd4, %rd2;
	mul.lo.s32 	%r15, %r3, %r14;
	cvt.s64.s32 	%rd5, %r15;
	shl.b32 	%r16, %r1, 2;
	cvt.s64.s32 	%rd6, %r16;
	add.s64 	%rd7, %rd5, %rd6;
	add.s64 	%rd8, %rd3, %rd7;
	mul.lo.s32 	%r17, %r4, %r14;
	cvt.s64.s32 	%rd9, %r17;
	cvt.s64.s32 	%rd10, %r1;
	add.s64 	%rd11, %rd9, %rd10;
	add.s64 	%rd12, %rd4, %rd11;
	ld.global.u8 	%rs1, [%rd8];
	ld.global.u8 	%rs2, [%rd8+1];
	ld.global.u8 	%rs3, [%rd8+2];
	cvt.rn.f32.u16 	%f1, %rs1;
	cvt.rn.f32.u16 	%f2, %rs2;
	mul.f32 	%f3, %f2, 0f3F1645A2;
	fma.rn.f32 	%f4, %f1, 0f3E991687, %f3;
	cvt.rn.f32.u16 	%f5, %rs3;
	fma.rn.f32 	%f6, %f5, 0f3DE978D5, %f4;
	add.f32 	%f7, %f6, 0f3F000000;
	cvt.rzi.u32.f32 	%r18, %f7;
	st.global.u8 	[%rd12], %r18;
$L__BB2_2:
	ret;

}
	// .globl	_Z31nppiRGBToGray_16u_AC4C1R_kernelPKtiPtiii
.visible .entry _Z31nppiRGBToGray_16u_AC4C1R_kernelPKtiPtiii(
	.param .u64 .ptr .align 1 _Z31nppiRGBToGray_16u_AC4C1R_kernelPKtiPtiii_param_0,
	.param .u32 _Z31nppiRGBToGray_16u_AC4C1R_kernelPKtiPtiii_param_1,
	.param .u64 .ptr .align 1 _Z31nppiRGBToGray_16u_AC4C1R_kernelPKtiPtiii_param_2,
	.param .u32 _Z31nppiRGBToGray_16u_AC4C1R_kernelPKtiPtiii_param_3,
	.param .u32 _Z31nppiRGBToGray_16u_AC4C1R_kernelPKtiPtiii_param_4,
	.param .u32 _Z31nppiRGBToGray_16u_AC4C1R_kernelPKtiPtiii_param_5
)
{
	.reg .pred 	%p<5>;
	.reg .b16 	%rs<4>;
	.reg .b32 	%r<21>;
	.reg .b32 	%f<9>;
	.reg .b64 	%rd<13>;

	ld.param.u64 	%rd1, [_Z31nppiRGBToGray_16u_AC4C1R_kernelPKtiPtiii_param_0];
	ld.param.u32 	%r3, [_Z31nppiRGBToGray_16u_AC4C1R_kernelPKtiPtiii_param_1];
	ld.param.u64 	%rd2, [_Z31nppiRGBToGray_16u_AC4C1R_kernelPKtiPtiii_param_2];
	ld.param.u32 	%r4, [_Z31nppiRGBToGray_16u_AC4C1R_kernelPKtiPtiii_param_3];
	ld.param.u32 	%r5, [_Z31nppiRGBToGray_16u_AC4C1R_kernelPKtiPtiii_param_4];
	ld.param.u32 	%r6, [_Z31nppiRGBToGray_16u_AC4C1R_kernelPKtiPtiii_param_5];
	mov.u32 	%r8, %ctaid.x;
	mov.u32 	%r9, %ntid.x;
	mov.u32 	%r10, %tid.x;
	mad.lo.s32 	%r1, %r8, %r9, %r10;
	mov.u32 	%r11, %ctaid.y;
	mov.u32 	%r12, %ntid.y;
	mov.u32 	%r13, %tid.y;
	mad.lo.s32 	%r14, %r11, %r12, %r13;
	setp.ge.s32 	%p1, %r1, %r5;
	setp.ge.s32 	%p2, %r14, %r6;
	or.pred  	%p3, %p1, %p2;
	@%p3 bra 	$L__BB3_2;
	cvta.to.global.u64 	%rd3, %rd1;
	cvta.to.global.u64 	%rd4, %rd2;
	mul.lo.s32 	%r15, %r3, %r14;
	cvt.s64.s32 	%rd5, %r15;
	add.s64 	%rd6, %rd3, %rd5;
	shl.b32 	%r16, %r1, 2;
	mul.wide.s32 	%rd7, %r16, 2;
	add.s64 	%rd8, %rd6, %rd7;
	mul.lo.s32 	%r17, %r4, %r14;
	cvt.s64.s32 	%rd9, %r17;
	add.s64 	%rd10, %rd4, %rd9;
	mul.wide.s32 	%rd11, %r1, 2;
	add.s64 	%rd12, %rd10, %rd11;
	ld.global.u16 	%rs1, [%rd8];
	cvt.rn.f32.u16 	%f1, %rs1;
	ld.global.u16 	%rs2, [%rd8+2];
	cvt.rn.f32.u16 	%f2, %rs2;
	ld.global.u16 	%rs3, [%rd8+4];
	cvt.rn.f32.u16 	%f3, %rs3;
	mul.f32 	%f4, %f2, 0f3F1645A2;
	fma.rn.f32 	%f5, %f1, 0f3E991687, %f4;
	fma.rn.f32 	%f6, %f3, 0f3DE978D5, %f5;
	setp.ge.f32 	%p4, %f6, 0f00000000;
	selp.f32 	%f7, 0f3F000000, 0fBF000000, %p4;
	add.f32 	%f8, %f6, %f7;
	cvt.rzi.s32.f32 	%r18, %f8;
	min.s32 	%r19, %r18, 65535;
	max.s32 	%r20, %r19, 0;
	st.global.u16 	[%rd12], %r20;
$L__BB3_2:
	ret;

}
	// .globl	_Z30nppiRGBToGray_16s_C3C1R_kernelPKsiPsiii
.visible .entry _Z30nppiRGBToGray_16s_C3C1R_kernelPKsiPsiii(
	.param .u64 .ptr .align 1 _Z30nppiRGBToGray_16s_C3C1R_kernelPKsiPsiii_param_0,
	.param .u32 _Z30nppiRGBToGray_16s_C3C1R_kernelPKsiPsiii_param_1,
	.param .u64 .ptr .align 1 _Z30nppiRGBToGray_16s_C3C1R_kernelPKsiPsiii_param_2,
	.param .u32 _Z30nppiRGBToGray_16s_C3C1R_kernelPKsiPsiii_param_3,
	.param .u32 _Z30nppiRGBToGray_16s_C3C1R_kernelPKsiPsiii_param_4,
	.param .u32 _Z30nppiRGBToGray_16s_C3C1R_kernelPKsiPsiii_param_5
)
{
	.reg .pred 	%p<5>;
	.reg .b16 	%rs<4>;
	.reg .b32 	%r<21>;
	.reg .b32 	%f<9>;
	.reg .b64 	%rd<13>;

	ld.param.u64 	%rd1, [_Z30nppiRGBToGray_16s_C3C1R_kernelPKsiPsiii_param_0];
	ld.param.u32 	%r3, [_Z30nppiRGBToGray_16s_C3C1R_kernelPKsiPsiii_param_1];
	ld.param.u64 	%rd2, [_Z30nppiRGBToGray_16s_C3C1R_kernelPKsiPsiii_param_2];
	ld.param.u32 	%r4, [_Z30nppiRGBToGray_16s_C3C1R_kernelPKsiPsiii_param_3];
	ld.param.u32 	%r5, [_Z30nppiRGBToGray_16s_C3C1R_kernelPKsiPsiii_param_4];
	ld.param.u32 	%r6, [_Z30nppiRGBToGray_16s_C3C1R_kernelPKsiPsiii_param_5];
	mov.u32 	%r8, %ctaid.x;
	mov.u32 	%r9, %ntid.x;
	mov.u32 	%r10, %tid.x;
	mad.lo.s32 	%r1, %r8, %r9, %r10;
	mov.u32 	%r11, %ctaid.y;
	mov.u32 	%r12, %ntid.y;
	mov.u32 	%r13, %tid.y;
	mad.lo.s32 	%r14, %r11, %r12, %r13;
	setp.ge.s32 	%p1, %r1, %r5;
	setp.ge.s32 	%p2, %r14, %r6;
	or.pred  	%p3, %p1, %p2;
	@%p3 bra 	$L__BB4_2;
	cvta.to.global.u64 	%rd3, %rd1;
	cvta.to.global.u64 	%rd4, %rd2;
	mul.lo.s32 	%r15, %r3, %r14;
	cvt.s64.s32 	%rd5, %r15;
	add.s64 	%rd6, %rd3, %rd5;
	mul.lo.s32 	%r16, %r1, 3;
	mul.wide.s32 	%rd7, %r16, 2;
	add.s64 	%rd8, %rd6, %rd7;
	mul.lo.s32 	%r17, %r4, %r14;
	cvt.s64.s32 	%rd9, %r17;
	add.s64 	%rd10, %rd4, %rd9;
	mul.wide.s32 	%rd11, %r1, 2;
	add.s64 	%rd12, %rd10, %rd11;
	ld.global.u16 	%rs1, [%rd8];
	cvt.rn.f32.s16 	%f1, %rs1;
	ld.global.u16 	%rs2, [%rd8+2];
	cvt.rn.f32.s16 	%f2, %rs2;
	ld.global.u16 	%rs3, [%rd8+4];
	cvt.rn.f32.s16 	%f3, %rs3;
	mul.f32 	%f4, %f2, 0f3F1645A2;
	fma.rn.f32 	%f5, %f1, 0f3E991687, %f4;
	fma.rn.f32 	%f6, %f3, 0f3DE978D5, %f5;
	setp.ge.f32 	%p4, %f6, 0f00000000;
	selp.f32 	%f7, 0f3F000000, 0fBF000000, %p4;
	add.f32 	%f8, %f6, %f7;
	cvt.rzi.s32.f32 	%r18, %f8;
	min.s32 	%r19, %r18, 32767;
	max.s32 	%r20, %r19, -32768;
	st.global.u16 	[%rd12], %r20;
$L__BB4_2:
	ret;

}
	// .globl	_Z31nppiRGBToGray_16s_AC4C1R_kernelPKsiPsiii
.visible .entry _Z31nppiRGBToGray_16s_AC4C1R_kernelPKsiPsiii(
	.param .u64 .ptr .align 1 _Z31nppiRGBToGray_16s_AC4C1R_kernelPKsiPsiii_param_0,
	.param .u32 _Z31nppiRGBToGray_16s_AC4C1R_kernelPKsiPsiii_param_1,
	.param .u64 .ptr .align 1 _Z31nppiRGBToGray_16s_AC4C1R_kernelPKsiPsiii_param_2,
	.param .u32 _Z31nppiRGBToGray_16s_AC4C1R_kernelPKsiPsiii_param_3,
	.param .u32 _Z31nppiRGBToGray_16s_AC4C1R_kernelPKsiPsiii_param_4,
	.param .u32 _Z31nppiRGBToGray_16s_AC4C1R_kernelPKsiPsiii_param_5
)
{
	.reg .pred 	%p<5>;
	.reg .b16 	%rs<4>;
	.reg .b32 	%r<21>;
	.reg .b32 	%f<9>;
	.reg .b64 	%rd<13>;

	ld.param.u64 	%rd1, [_Z31nppiRGBToGray_16s_AC4C1R_kernelPKsiPsiii_param_0];
	ld.param.u32 	%r3, [_Z31nppiRGBToGray_16s_AC4C1R_kernelPKsiPsiii_param_1];
	ld.param.u64 	%rd2, [_Z31nppiRGBToGray_16s_AC4C1R_kernelPKsiPsiii_param_2];
	ld.param.u32 	%r4, [_Z31nppiRGBToGray_16s_AC4C1R_kernelPKsiPsiii_param_3];
	ld.param.u32 	%r5, [_Z31nppiRGBToGray_16s_AC4C1R_kernelPKsiPsiii_param_4];
	ld.param.u32 	%r6, [_Z31nppiRGBToGray_16s_AC4C1R_kernelPKsiPsiii_param_5];
	mov.u32 	%r8, %ctaid.x;
	mov.u32 	%r9, %ntid.x;
	mov.u32 	%r10, %tid.x;
	mad.lo.s32 	%r1, %r8, %r9, %r10;
	mov.u32 	%r11, %ctaid.y;
	mov.u32 	%r12, %ntid.y;
	mov.u32 	%r13, %tid.y;
	mad.lo.s32 	%r14, %r11, %r12, %r13;
	setp.ge.s32 	%p1, %r1, %r5;
	setp.ge.s32 	%p2, %r14, %r6;
	or.pred  	%p3, %p1, %p2;
	@%p3 bra 	$L__BB5_2;
	cvta.to.global.u64 	%rd3, %rd1;
	cvta.to.global.u64 	%rd4, %rd2;
	mul.lo.s32 	%r15, %r3, %r14;
	cvt.s64.s32 	%rd5, %r15;
	add.s64 	%rd6, %rd3, %rd5;
	shl.b32 	%r16, %r1, 2;
	mul.wide.s32 	%rd7, %r16, 2;
	add.s64 	%rd8, %rd6, %rd7;
	mul.lo.s32 	%r17, %r4, %r14;
	cvt.s64.s32 	%rd9, %r17;
	add.s64 	%rd10, %rd4, %rd9;
	mul.wide.s32 	%rd11, %r1, 2;
	add.s64 	%rd12, %rd10, %rd11;
	ld.global.u16 	%rs1, [%rd8];
	cvt.rn.f32.s16 	%f1, %rs1;
	ld.global.u16 	%rs2, [%rd8+2];
	cvt.rn.f32.s16 	%f2, %rs2;
	ld.global.u16 	%rs3, [%rd8+4];
	cvt.rn.f32.s16 	%f3, %rs3;
	mul.f32 	%f4, %f2, 0f3F1645A2;
	fma.rn.f32 	%f5, %f1, 0f3E991687, %f4;
	fma.rn.f32 	%f6, %f3, 0f3DE978D5, %f5;
	setp.ge.f32 	%p4, %f6, 0f00000000;
	selp.f32 	%f7, 0f3F000000, 0fBF000000, %p4;
	add.f32 	%f8, %f6, %f7;
	cvt.rzi.s32.f32 	%r18, %f8;
	min.s32 	%r19, %r18, 32767;
	max.s32 	%r20, %r19, -32768;
	st.global.u16 	[%rd12], %r20;
$L__BB5_2:
	ret;

}
	// .globl	_Z30nppiRGBToGray_32f_C3C1R_kernelPKfiPfiii
.visible .entry _Z30nppiRGBToGray_32f_C3C1R_kernelPKfiPfiii(
	.param .u64 .ptr .align 1 _Z30nppiRGBToGray_32f_C3C1R_kernelPKfiPfiii_param_0,
	.param .u32 _Z30nppiRGBToGray_32f_C3C1R_kernelPKfiPfiii_param_1,
	.param .u64 .ptr .align 1 _Z30nppiRGBToGray_32f_C3C1R_kernelPKfiPfiii_param_2,
	.param .u32 _Z30nppiRGBToGray_32f_C3C1R_kernelPKfiPfiii_param_3,
	.param .u32 _Z30nppiRGBToGray_32f_C3C1R_kernelPKfiPfiii_param_4,
	.param .u32 _Z30nppiRGBToGray_32f_C3C1R_kernelPKfiPfiii_param_5
)
{
	.reg .pred 	%p<4>;
	.reg .b32 	%r<18>;
	.reg .b32 	%f<7>;
	.reg .b64 	%rd<13>;

	ld.param.u64 	%rd1, [_Z30nppiRGBToGray_32f_C3C1R_kernelPKfiPfiii_param_0];
	ld.param.u32 	%r3, [_Z30nppiRGBToGray_32f_C3C1R_kernelPKfiPfiii_param_1];
	ld.param.u64 	%rd2, [_Z30nppiRGBToGray_32f_C3C1R_kernelPKfiPfiii_param_2];
	ld.param.u32 	%r4, [_Z30nppiRGBToGray_32f_C3C1R_kernelPKfiPfiii_param_3];
	ld.param.u32 	%r5, [_Z30nppiRGBToGray_32f_C3C1R_kernelPKfiPfiii_param_4];
	ld.param.u32 	%r6, [_Z30nppiRGBToGray_32f_C3C1R_kernelPKfiPfiii_param_5];
	mov.u32 	%r8, %ctaid.x;
	mov.u32 	%r9, %ntid.x;
	mov.u32 	%r10, %tid.x;
	mad.lo.s32 	%r1, %r8, %r9, %r10;
	mov.u32 	%r11, %ctaid.y;
	mov.u32 	%r12, %ntid.y;
	mov.u32 	%r13, %tid.y;
	mad.lo.s32 	%r14, %r11, %r12, %r13;
	setp.ge.s32 	%p1, %r1, %r5;
	setp.ge.s32 	%p2, %r14, %r6;
	or.pred  	%p3, %p1, %p2;
	@%p3 bra 	$L__BB6_2;
	cvta.to.global.u64 	%rd3, %rd1;
	cvta.to.global.u64 	%rd4, %rd2;
	mul.lo.s32 	%r15, %r3, %r14;
	cvt.s64.s32 	%rd5, %r15;
	add.s64 	%rd6, %rd3, %rd5;
	mul.lo.s32 	%r16, %r1, 3;
	mul.wide.s32 	%rd7, %r16, 4;
	add.s64 	%rd8, %rd6, %rd7;
	mul.lo.s32 	%r17, %r4, %r14;
	cvt.s64.s32 	%rd9, %r17;
	add.s64 	%rd10, %rd4, %rd9;
	mul.wide.s32 	%rd11, %r1, 4;
	add.s64 	%rd12, %rd10, %rd11;
	ld.global.f32 	%f1, [%rd8];
	ld.global.f32 	%f2, [%rd8+4];
	ld.global.f32 	%f3, [%rd8+8];
	mul.f32 	%f4, %f2, 0f3F1645A2;
	fma.rn.f32 	%f5, %f1, 0f3E991687, %f4;
	fma.rn.f32 	%f6, %f3, 0f3DE978D5, %f5;
	st.global.f32 	[%rd12], %f6;
$L__BB6_2:
	ret;

}
	// .globl	_Z31nppiRGBToGray_32f_AC4C1R_kernelPKfiPfiii
.visible .entry _Z31nppiRGBToGray_32f_AC4C1R_kernelPKfiPfiii(
	.param .u64 .ptr .align 1 _Z31nppiRGBToGray_32f_AC4C1R_kernelPKfiPfiii_param_0,
	.param .u32 _Z31nppiRGBToGray_32f_AC4C1R_kernelPKfiPfiii_param_1,
	.param .u64 .ptr .align 1 _Z31nppiRGBToGray_32f_AC4C1R_kernelPKfiPfiii_param_2,
	.param .u32 _Z31nppiRGBToGray_32f_AC4C1R_kernelPKfiPfiii_param_3,
	.param .u32 _Z31nppiRGBToGray_32f_AC4C1R_kernelPKfiPfiii_param_4,
	.param .u32 _Z31nppiRGBToGray_32f_AC4C1R_kernelPKfiPfiii_param_5
)
{
	.reg .pred 	%p<4>;
	.reg .b32 	%r<18>;
	.reg .b32 	%f<7>;
	.reg .b64 	%rd<13>;

	ld.param.u64 	%rd1, [_Z31nppiRGBToGray_32f_AC4C1R_kernelPKfiPfiii_param_0];
	ld.param.u32 	%r3, [_Z31nppiRGBToGray_32f_AC4C1R_kernelPKfiPfiii_param_1];
	ld.param.u64 	%rd2, [_Z31nppiRGBToGray_32f_AC4C1R_kernelPKfiPfiii_param_2];
	ld.param.u32 	%r4, [_Z31nppiRGBToGray_32f_AC4C1R_kernelPKfiPfiii_param_3];
	ld.param.u32 	%r5, [_Z31nppiRGBToGray_32f_AC4C1R_kernelPKfiPfiii_param_4];
	ld.param.u32 	%r6, [_Z31nppiRGBToGray_32f_AC4C1R_kernelPKfiPfiii_param_5];
	mov.u32 	%r8, %ctaid.x;
	mov.u32 	%r9, %ntid.x;
	mov.u32 	%r10, %tid.x;
	mad.lo.s32 	%r1, %r8, %r9, %r10;
	mov.u32 	%r11, %ctaid.y;
	mov.u32 	%r12, %ntid.y;
	mov.u32 	%r13, %tid.y;
	mad.lo.s32 	%r14, %r11, %r12, %r13;
	setp.ge.s32 	%p1, %r1, %r5;
	setp.ge.s32 	%p2, %r14, %r6;
	or.pred  	%p3, %p1, %p2;
	@%p3 bra 	$L__BB7_2;
	cvta.to.global.u64 	%rd3, %rd1;
	cvta.to.global.u64 	%rd4, %rd2;
	mul.lo.s32 	%r15, %r3, %r14;
	cvt.s64.s32 	%rd5, %r15;
	add.s64 	%rd6, %rd3, %rd5;
	shl.b32 	%r16, %r1, 2;
	mul.wide.s32 	%rd7, %r16, 4;
	add.s64 	%rd8, %rd6, %rd7;
	mul.lo.s32 	%r17, %r4, %r14;
	cvt.s64.s32 	%rd9, %r17;
	add.s64 	%rd10, %rd4, %rd9;
	mul.wide.s32 	%rd11, %r1, 4;
	add.s64 	%rd12, %rd10, %rd11;
	ld.global.f32 	%f1, [%rd8];
	ld.global.f32 	%f2, [%rd8+4];
	ld.global.f32 	%f3, [%rd8+8];
	mul.f32 	%f4, %f2, 0f3F1645A2;
	fma.rn.f32 	%f5, %f1, 0f3E991687, %f4;
	fma.rn.f32 	%f6, %f3, 0f3DE978D5, %f5;
	st.global.f32 	[%rd12], %f6;
$L__BB7_2:
	ret;

}


// ===== COMPILED SASS (sm_100) =====

	.target	sm_100

	.elftype	@"ET_EXEC"


//--------------------- .note.nv.tkinfo           --------------------------
	.section	.note.nv.tkinfo,"",@"SHT_NOTE"
	.sectionflags	@"SHF_NOTE_NV_TKINFO"
	.tkinfo
        /*0018*/ 	.word	0x00000002
        /*0030*/ 	.string	""
        /*0030*/ 	.string	"ptxas"
        /*0030*/ 	.string	"Cuda compilation tools, release 13.0, V13.0.88"
        /*0030*/ 	.string	"Build cuda_13.0.r13.0/compiler.36424714_0"
        /*0030*/ 	.string	"-arch sm_100 -m 64 "



//--------------------- .note.nv.cuinfo           --------------------------
	.section	.note.nv.cuinfo,"",@"SHT_NOTE"
	.sectionflags	@"SHF_NOTE_NV_CUINFO"
        /*0018*/ 	.short	0x0002
        /*001a*/ 	.short	0x0064
        /*001c*/ 	.short	0x0082
	.zero		2


//--------------------- .nv.info                  --------------------------
	.section	.nv.info,"",@"SHT_CUDA_INFO"
	.align	4


	//----- nvinfo : EIATTR_REGCOUNT
	.align		4
        /*0000*/ 	.byte	0x04, 0x2f
        /*0002*/ 	.short	(.L_1 - .L_0)
	.align		4
.L_0:
        /*0004*/ 	.word	index@(_Z29nppiRGBToGray_8u_C3C1R_kernelPKhiPhiii)
        /*0008*/ 	.word	0x0000000b


	//----- nvinfo : EIATTR_FRAME_SIZE
	.align		4
.L_1:
        /*000c*/ 	.byte	0x04, 0x11
        /*000e*/ 	.short	(.L_3 - .L_2)
	.align		4
.L_2:
        /*0010*/ 	.word	index@(_Z29nppiRGBToGray_8u_C3C1R_kernelPKhiPhiii)
        /*0014*/ 	.word	0x00000000


	//----- nvinfo : EIATTR_REGCOUNT
	.align		4
.L_3:
        /*0018*/ 	.byte	0x04, 0x2f
        /*001a*/ 	.short	(.L_5 - .L_4)
	.align		4
.L_4:
        /*001c*/ 	.word	index@(_Z30nppiRGBToGray_16u_C3C1R_kernelPKtiPtiii)
        /*0020*/ 	.word	0x0000000c


	//----- nvinfo : EIATTR_FRAME_SIZE
	.align		4
.L_5:
        /*0024*/ 	.byte	0x04, 0x11
        /*0026*/ 	.short	(.L_7 - .L_6)
	.align		4
.L_6:
        /*0028*/ 	.word	index@(_Z30nppiRGBToGray_16u_C3C1R_kernelPKtiPtiii)
        /*002c*/ 	.word	0x00000000


	//----- nvinfo : EIATTR_REGCOUNT
	.align		4
.L_7:
        /*0030*/ 	.byte	0x04, 0x2f
        /*0032*/ 	.short	(.L_9 - .L_8)
	.align		4
.L_8:
        /*0034*/ 	.word	index@(_Z30nppiRGBToGray_8u_AC4C1R_kernelPKhiPhiii)
        /*0038*/ 	.word	0x0000000b


	//----- nvinfo : EIATTR_FRAME_SIZE
	.align		4
.L_9:
        /*003c*/ 	.byte	0x04, 0x11
        /*003e*/ 	.short	(.L_11 - .L_10)
	.align		4
.L_10:
        /*0040*/ 	.word	index@(_Z30nppiRGBToGray_8u_AC4C1R_kernelPKhiPhiii)
        /*0044*/ 	.word	0x00000000


	//----- nvinfo : EIATTR_REGCOUNT
	.align		4
.L_11:
        /*0048*/ 	.byte	0x04, 0x2f
        /*004a*/ 	.short	(.L_13 - .L_12)
	.align		4
.L_12:
        /*004c*/ 	.word	index@(_Z31nppiRGBToGray_16u_AC4C1R_kernelPKtiPtiii)
        /*0050*/ 	.word	0x0000000c


	//----- nvinfo : EIATTR_FRAME_SIZE
	.align		4
.L_13:
        /*0054*/ 	.byte	0x04, 0x11
        /*0056*/ 	.short	(.L_15 - .L_14)
	.align		4
.L_14:
        /*0058*/ 	.word	index@(_Z31nppiRGBToGray_16u_AC4C1R_kernelPKtiPtiii)
        /*005c*/ 	.word	0x00000000


	//----- nvinfo : EIATTR_REGCOUNT
	.align		4
.L_15:
        /*0060*/ 	.byte	0x04, 0x2f
        /*0062*/ 	.short	(.L_17 - .L_16)
	.align		4
.L_16:
        /*0064*/ 	.word	index@(_Z30nppiRGBToGray_16s_C3C1R_kernelPKsiPsiii)
        /*0068*/ 	.word	0x0000000c


	//----- nvinfo : EIATTR_FRAME_SIZE
	.align		4
.L_17:
        /*006c*/ 	.byte	0x04, 0x11
        /*006e*/ 	.short	(.L_19 - .L_18)
	.align		4
.L_18:
        /*0070*/ 	.word	index@(_Z30nppiRGBToGray_16s_C3C1R_kernelPKsiPsiii)
        /*0074*/ 	.word	0x00000000


	//----- nvinfo : EIATTR_REGCOUNT
	.align		4
.L_19:
        /*0078*/ 	.byte	0x04, 0x2f
        /*007a*/ 	.short	(.L_21 - .L_20)
	.align		4
.L_20:
        /*007c*/ 	.word	index@(_Z31nppiRGBToGray_16s_AC4C1R_kernelPKsiPsiii)
        /*0080*/ 	.word	0x0000000c


	//----- nvinfo : EIATTR_FRAME_SIZE
	.align		4
.L_21:
        /*0084*/ 	.byte	0x04, 0x11
        /*0086*/ 	.short	(.L_23 - .L_22)
	.align		4
.L_22:
        /*0088*/ 	.word	index@(_Z31nppiRGBToGray_16s_AC4C1R_kernelPKsiPsiii)
        /*008c*/ 	.word	0x00000000


	//----- nvinfo : EIATTR_REGCOUNT
	.align		4
.L_23:
        /*0090*/ 	.byte	0x04, 0x2f
        /*0092*/ 	.short	(.L_25 - .L_24)
	.align		4
.L_24:
        /*0094*/ 	.word	index@(_Z30nppiRGBToGray_32f_C3C1R_kernelPKfiPfiii)
        /*0098*/ 	.word	0x0000000c


	//----- nvinfo : EIATTR_FRAME_SIZE
	.align		4
.L_25:
        /*009c*/ 	.byte	0x04, 0x11
        /*009e*/ 	.short	(.L_27 - .L_26)
	.align		4
.L_26:
        /*00a0*/ 	.word	index@(_Z30nppiRGBToGray_32f_C3C1R_kernelPKfiPfiii)
        /*00a4*/ 	.word	0x00000000


	//----- nvinfo : EIATTR_REGCOUNT
	.align		4
.L_27:
        /*00a8*/ 	.byte	0x04, 0x2f
        /*00aa*/ 	.short	(.L_29 - .L_28)
	.align		4
.L_28:
        /*00ac*/ 	.word	index@(_Z31nppiRGBToGray_32f_AC4C1R_kernelPKfiPfiii)
        /*00b0*/ 	.word	0x0000000c


	//----- nvinfo : EIATTR_FRAME_SIZE
	.align		4
.L_29:
        /*00b4*/ 	.byte	0x04, 0x11
        /*00b6*/ 	.short	(.L_31 - .L_30)
	.align		4
.L_30:
        /*00b8*/ 	.word	index@(_Z31nppiRGBToGray_32f_AC4C1R_kernelPKfiPfiii)
        /*00bc*/ 	.word	0x00000000


	//----- nvinfo : EIATTR_MIN_STACK_SIZE
	.align		4
.L_31:
        /*00c0*/ 	.byte	0x04, 0x12
        /*00c2*/ 	.short	(.L_33 - .L_32)
	.align		4
.L_32:
        /*00c4*/ 	.word	index@(_Z31nppiRGBToGray_32f_AC4C1R_kernelPKfiPfiii)
        /*00c8*/ 	.word	0x00000000


	//----- nvinfo : EIATTR_MIN_STACK_SIZE
	.align		4
.L_33:
        /*00cc*/ 	.byte	0x04, 0x12
        /*00ce*/ 	.short	(.L_35 - .L_34)
	.align		4
.L_34:
        /*00d0*/ 	.word	index@(_Z30nppiRGBToGray_32f_C3C1R_kernelPKfiPfiii)
        /*00d4*/ 	.word	0x00000000


	//----- nvinfo : EIATTR_MIN_STACK_SIZE
	.align		4
.L_35:
        /*00d8*/ 	.byte	0x04, 0x12
        /*00da*/ 	.short	(.L_37 - .L_36)
	.align		4
.L_36:
        /*00dc*/ 	.word	index@(_Z31nppiRGBToGray_16s_AC4C1R_kernelPKsiPsiii)
        /*00e0*/ 	.word	0x00000000


	//----- nvinfo : EIATTR_MIN_STACK_SIZE
	.align		4
.L_37:
        /*00e4*/ 	.byte	0x04, 0x12
        /*00e6*/ 	.short	(.L_39 - .L_38)
	.align		4
.L_38:
        /*00e8*/ 	.word	index@(_Z30nppiRGBToGray_16s_C3C1R_kernelPKsiPsiii)
        /*00ec*/ 	.word	0x00000000


	//----- nvinfo : EIATTR_MIN_STACK_SIZE
	.align		4
.L_39:
        /*00f0*/ 	.byte	0x04, 0x12
        /*00f2*/ 	.short	(.L_41 - .L_40)
	.align		4
.L_40:
        /*00f4*/ 	.word	index@(_Z31nppiRGBToGray_16u_AC4C1R_kernelPKtiPtiii)
        /*00f8*/ 	.word	0x00000000


	//----- nvinfo : EIATTR_MIN_STACK_SIZE
	.align		4
.L_41:
        /*00fc*/ 	.byte	0x04, 0x12
        /*00fe*/ 	.short	(.L_43 - .L_42)
	.align		4
.L_42:
        /*0100*/ 	.word	index@(_Z30nppiRGBToGray_8u_AC4C1R_kernelPKhiPhiii)
        /*0104*/ 	.word	0x00000000


	//----- nvinfo : EIATTR_MIN_STACK_SIZE
	.align		4
.L_43:
        /*0108*/ 	.byte	0x04, 0x12
        /*010a*/ 	.short	(.L_45 - .L_44)
	.align		4
.L_44:
        /*010c*/ 	.word	index@(_Z30nppiRGBToGray_16u_C3C1R_kernelPKtiPtiii)
        /*0110*/ 	.word	0x00000000


	//----- nvinfo : EIATTR_MIN_STACK_SIZE
	.align		4
.L_45:
        /*0114*/ 	.byte	0x04, 0x12
        /*0116*/ 	.short	(.L_47 - .L_46)
	.align		4
.L_46:
        /*0118*/ 	.word	index@(_Z29nppiRGBToGray_8u_C3C1R_kernelPKhiPhiii)
        /*011c*/ 	.word	0x00000000
.L_47:


//--------------------- .nv.compat                --------------------------
	.section	.nv.compat,"",@"SHT_CUDA_COMPAT_INFO"
	.align	4
        /*0000*/ 	.byte	0x02, 0x09, 0x00, 0x00, 0x02, 0x02, 0x01, 0x00, 0x02, 0x05, 0x05, 0x00, 0x03, 0x07, 0x01, 0x01
        /*0010*/ 	.byte	0x02, 0x03, 0x00, 0x00, 0x02, 0x06, 0x01, 0x00, 0x04, 0x0b, 0x08, 0x00, 0x09, 0x00, 0x00, 0x00
        /*0020*/ 	.byte	0x00, 0x00, 0x00, 0x00


//--------------------- .nv.info._Z31nppiRGBToGray_32f_AC4C1R_kernelPKfiPfiii --------------------------
	.section	.nv.info._Z31nppiRGBToGray_32f_AC4C1R_kernelPKfiPfiii,"",@"SHT_CUDA_INFO"
	.sectionflags	@""
	.align	4


	//----- nvinfo : EIATTR_CUDA_API_VERSION
	.align		4
        /*0000*/ 	.byte	0x04, 0x37
        /*0002*/ 	.short	(.L_49 - .L_48)
.L_48:
        /*0004*/ 	.word	0x00000082


	//----- nvinfo : EIATTR_KPARAM_INFO
	.align		4
.L_49:
        /*0008*/ 	.byte	0x04, 0x17
        /*000a*/ 	.short	(.L_51 - .L_50)
.L_50:
        /*000c*/ 	.word	0x00000000
        /*0010*/ 	.short	0x0005
        /*0012*/ 	.short	0x0020
        /*0014*/ 	.byte	0x00, 0xf0, 0x11, 0x00


	//----- nvinfo : EIATTR_KPARAM_INFO
	.align		4
.L_51:
        /*0018*/ 	.byte	0x04, 0x17
        /*001a*/ 	.short	(.L_53 - .L_52)
.L_52:
        /*001c*/ 	.word	0x00000000
        /*0020*/ 	.short	0x0004
        /*0022*/ 	.short	0x001c
        /*0024*/ 	.byte	0x00, 0xf0, 0x11, 0x00


	//----- nvinfo : EIATTR_KPARAM_INFO
	.align		4
.L_53:
        /*0028*/ 	.byte	0x04, 0x17
        /*002a*/ 	.short	(.L_55 - .L_54)
.L_54:
        /*002c*/ 	.word	0x00000000
        /*0030*/ 	.short	0x0003
        /*0032*/ 	.short	0x0018
        /*0034*/ 	.byte	0x00, 0xf0, 0x11, 0x00


	//----- nvinfo : EIATTR_KPARAM_INFO
	.align		4
.L_55:
        /*0038*/ 	.byte	0x04, 0x17
        /*003a*/ 	.short	(.L_57 - .L_56)
.L_56:
        /*003c*/ 	.word	0x00000000
        /*0040*/ 	.short	0x0002
        /*0042*/ 	.short	0x0010
        /*0044*/ 	.byte	0x00, 0xf5, 0x21, 0x00


	//----- nvinfo : EIATTR_KPARAM_INFO
	.align		4
.L_57:
        /*0048*/ 	.byte	0x04, 0x17
        /*004a*/ 	.short	(.L_59 - .L_58)
.L_58:
        /*004c*/ 	.word	0x00000000
        /*0050*/ 	.short	0x0001
        /*0052*/ 	.short	0x0008
        /*0054*/ 	.byte	0x00, 0xf0, 0x11, 0x00


	//----- nvinfo : EIATTR_KPARAM_INFO
	.align		4
.L_59:
        /*0058*/ 	.byte	0x04, 0x17
        /*005a*/ 	.short	(.L_61 - .L_60)
.L_60:
        /*005c*/ 	.word	0x00000000
        /*0060*/ 	.short	0x0000
        /*0062*/ 	.short	0x0000
        /*0064*/ 	.byte	0x00, 0xf5, 0x21, 0x00


	//----- nvinfo : EIATTR_SPARSE_MMA_MASK
	.align		4
.L_61:
        /*0068*/ 	.byte	0x03, 0x50
        /*006a*/ 	.short	0x0000


	//----- nvinfo : EIATTR_MAXREG_COUNT
	.align		4
        /*006c*/ 	.byte	0x03, 0x1b
        /*006e*/ 	.short	0x00ff


	//----- nvinfo : EIATTR_MERCURY_ISA_VERSION
	.align		4
        /*0070*/ 	.byte	0x03, 0x5f
        /*0072*/ 	.short	0x0101


	//----- nvinfo : EIATTR_VRC_CTA_INIT_COUNT
	.align		4
        /*0074*/ 	.byte	0x02, 0x4a
	.zero		1
	.zero		1


	//----- nvinfo : EIATTR_EXIT_INSTR_OFFSETS
	.align		4
        /*0078*/ 	.byte	0x04, 0x1c
        /*007a*/ 	.short	(.L_63 - .L_62)


	//   ....[0]....
.L_62:
        /*007c*/ 	.word	0x000000d0


	//   ....[1]....
        /*0080*/ 	.word	0x00000230


	//----- nvinfo : EIATTR_CBANK_PARAM_SIZE
	.align		4
.L_63:
        /*0084*/ 	.byte	0x03, 0x19
        /*0086*/ 	.short	0x0024


	//----- nvinfo : EIATTR_PARAM_CBANK
	.align		4
        /*0088*/ 	.byte	0x04, 0x0a
        /*008a*/ 	.short	(.L_65 - .L_64)
	.align		4
.L_64:
        /*008c*/ 	.word	index@(.nv.constant0._Z31nppiRGBToGray_32f_AC4C1R_kernelPKfiPfiii)
        /*0090*/ 	.short	0x0380
        /*0092*/ 	.short	0x0024


	//----- nvinfo : EIATTR_SW_WAR
	.align		4
.L_65:
        /*0094*/ 	.byte	0x04, 0x36
        /*0096*/ 	.short	(.L_67 - .L_66)
.L_66:
        /*0098*/ 	.word	0x00000008
.L_67:


//--------------------- .nv.info._Z30nppiRGBToGray_32f_C3C1R_kernelPKfiPfiii --------------------------
	.section	.nv.info._Z30nppiRGBToGray_32f_C3C1R_kernelPKfiPfiii,"",@"SHT_CUDA_INFO"
	.sectionflags	@""
	.align	4


	//----- nvinfo : EIATTR_CUDA_API_VERSION
	.align		4
        /*0000*/ 	.byte	0x04, 0x37
        /*0002*/ 	.short	(.L_69 - .L_68)
.L_68:
        /*0004*/ 	.word	0x00000082


	//----- nvinfo : EIATTR_KPARAM_INFO
	.align		4
.L_69:
        /*0008*/ 	.byte	0x04, 0x17
        /*000a*/ 	.short	(.L_71 - .L_70)
.L_70:
        /*000c*/ 	.word	0x00000000
        /*0010*/ 	.short	0x0005
        /*0012*/ 	.short	0x0020
        /*0014*/ 	.byte	0x00, 0xf0, 0x11, 0x00


	//----- nvinfo : EIATTR_KPARAM_INFO
	.align		4
.L_71:
        /*0018*/ 	.byte	0x04, 0x17
        /*001a*/ 	.short	(.L_73 - .L_72)
.L_72:
        /*001c*/ 	.word	0x00000000
        /*0020*/ 	.short	0x0004
        /*0022*/ 	.short	0x001c
        /*0024*/ 	.byte	0x00, 0xf0, 0x11, 0x00


	//----- nvinfo : EIATTR_KPARAM_INFO
	.align		4
.L_73:
        /*0028*/ 	.byte	0x04, 0x17
        /*002a*/ 	.short	(.L_75 - .L_74)
.L_74:
        /*002c*/ 	.word	0x00000000
        /*0030*/ 	.short	0x0003
        /*0032*/ 	.short	0x0018
        /*0034*/ 	.byte	0x00, 0xf0, 0x11, 0x00


	//----- nvinfo : EIATTR_KPARAM_INFO
	.align		4
.L_75:
        /*0038*/ 	.byte	0x04, 0x17
        /*003a*/ 	.short	(.L_77 - .L_76)
.L_76:
        /*003c*/ 	.word	0x00000000
        /*0040*/ 	.short	0x0002
        /*0042*/ 	.short	0x0010
        /*0044*/ 	.byte	0x00, 0xf5, 0x21, 0x00


	//----- nvinfo : EIATTR_KPARAM_INFO
	.align		4
.L_77:
        /*0048*/ 	.byte	0x04, 0x17
        /*004a*/ 	.short	(.L_79 - .L_78)
.L_78:
        /*004c*/ 	.word	0x00000000
        /*0050*/ 	.short	0x0001
        /*0052*/ 	.short	0x0008
        /*0054*/ 	.byte	0x00, 0xf0, 0x11, 0x00


	//----- nvinfo : EIATTR_KPARAM_INFO
	.align		4
.L_79:
        /*0058*/ 	.byte	0x04, 0x17
        /*005a*/ 	.short	(.L_81 - .L_80)
.L_80:
        /*005c*/ 	.word	0x00000000
        /*0060*/ 	.short	0x0000
        /*0062*/ 	.short	0x0000
        /*0064*/ 	.byte	0x00, 0xf5, 0x21, 0x00


	//----- nvinfo : EIATTR_SPARSE_MMA_MASK
	.align		4
.L_81:
        /*0068*/ 	.byte	0x03, 0x50
        /*006a*/ 	.short	0x0000


	//----- nvinfo : EIATTR_MAXREG_COUNT
	.align		4
        /*006c*/ 	.byte	0x03, 0x1b
        /*006e*/ 	.short	0x00ff


	//----- nvinfo : EIATTR_MERCURY_ISA_VERSION
	.align		4
        /*0070*/ 	.byte	0x03, 0x5f
        /*0072*/ 	.short	0x0101


	//----- nvinfo : EIATTR_VRC_CTA_INIT_COUNT
	.align		4
        /*0074*/ 	.byte	0x02, 0x4a
	.zero		1
	.zero		1


	//----- nvinfo : EIATTR_EXIT_INSTR_OFFSETS
	.align		4
        /*0078*/ 	.byte	0x04, 0x1c
        /*007a*/ 	.short	(.L_83 - .L_82)


	//   ....[0]....
.L_82:
        /*007c*/ 	.word	0x000000d0


	//   ....[1]....
        /*0080*/ 	.word	0x00000230


	//----- nvinfo : EIATTR_CBANK_PARAM_SIZE
	.align		4
.L_83:
        /*0084*/ 	.byte	0x03, 0x19
        /*0086*/ 	.short	0x0024


	//----- nvinfo : EIATTR_PARAM_CBANK
	.align		4
        /*0088*/ 	.byte	0x04, 0x0a
        /*008a*/ 	.short	(.L_85 - .L_84)
	.align		4
.L_84:
        /*008c*/ 	.word	index@(.nv.constant0._Z30nppiRGBToGray_32f_C3C1R_kernelPKfiPfiii)
        /*0090*/ 	.short	0x0380
        /*0092*/ 	.short	0x0024


	//----- nvinfo : EIATTR_SW_WAR
	.align		4
.L_85:
        /*0094*/ 	.byte	0x04, 0x36
        /*0096*/ 	.short	(.L_87 - .L_86)
.L_86:
        /*0098*/ 	.word	0x00000008
.L_87:


//--------------------- .nv.info._Z31nppiRGBToGray_16s_AC4C1R_kernelPKsiPsiii --------------------------
	.section	.nv.info._Z31nppiRGBToGray_16s_AC4C1R_kernelPKsiPsiii,"",@"SHT_CUDA_INFO"
	.sectionflags	@""
	.align	4


	//----- nvinfo : EIATTR_CUDA_API_VERSION
	.align		4
        /*0000*/ 	.byte	0x04, 0x37
        /*0002*/ 	.short	(.L_89 - .L_88)
.L_88:
        /*0004*/ 	.word	0x00000082


	//----- nvinfo : EIATTR_KPARAM_INFO
	.align		4
.L_89:
        /*0008*/ 	.byte	0x04, 0x17
        /*000a*/ 	.short	(.L_91 - .L_90)
.L_90:
        /*000c*/ 	.word	0x00000000
        /*0010*/ 	.short	0x0005
        /*0012*/ 	.short	0x0020
        /*0014*/ 	.byte	0x00, 0xf0, 0x11, 0x00


	//----- nvinfo : EIATTR_KPARAM_INFO
	.align		4
.L_91:
        /*0018*/ 	.byte	0x04, 0x17
        /*001a*/ 	.short	(.L_93 - .L_92)
.L_92:
        /*001c*/ 	.word	0x00000000
        /*0020*/ 	.short	0x0004
        /*0022*/ 	.short	0x001c
        /*0024*/ 	.byte	0x00, 0xf0, 0x11, 0x00


	//----- nvinfo : EIATTR_KPARAM_INFO
	.align		4
.L_93:
        /*0028*/ 	.byte	0x04, 0x17
        /*002a*/ 	.short	(.L_95 - .L_94)
.L_94:
        /*002c*/ 	.word	0x00000000
        /*0030*/ 	.short	0x0003
        /*0032*/ 	.short	0x0018
        /*0034*/ 	.byte	0x00, 0xf0, 0x11, 0x00


	//----- nvinfo : EIATTR_KPARAM_INFO
	.align		4
.L_95:
        /*0038*/ 	.byte	0x04, 0x17
        /*003a*/ 	.short	(.L_97 - .L_96)
.L_96:
        /*003c*/ 	.word	0x00000000
        /*0040*/ 	.short	0x0002
        /*0042*/ 	.short	0x0010
        /*0044*/ 	.byte	0x00, 0xf5, 0x21, 0x00


	//----- nvinfo : EIATTR_KPARAM_INFO
	.align		4
.L_97:
        /*0048*/ 	.byte	0x04, 0x17
        /*004a*/ 	.short	(.L_99 - .L_98)
.L_98:
        /*004c*/ 	.word	0x00000000
        /*0050*/ 	.short	0x0001
        /*0052*/ 	.short	0x0008
        /*0054*/ 	.byte	0x00, 0xf0, 0x11, 0x00


	//----- nvinfo : EIATTR_KPARAM_INFO
	.align		4
.L_99:
        /*0058*/ 	.byte	0x04, 0x17
        /*005a*/ 	.short	(.L_101 - .L_100)
.L_100:
        /*005c*/ 	.word	0x00000000
        /*0060*/ 	.short	0x0000
        /*0062*/ 	.short	0x0000
        /*0064*/ 	.byte	0x00, 0xf5, 0x21, 0x00


	//----- nvinfo : EIATTR_SPARSE_MMA_MASK
	.align		4
.L_101:
        /*0068*/ 	.byte	0x03, 0x50
        /*006a*/ 	.short	0x0000


	//----- nvinfo : EIATTR_MAXREG_COUNT
	.align		4
        /*006c*/ 	.byte	0x03, 0x1b
        /*006e*/ 	.short	0x00ff


	//----- nvinfo : EIATTR_MERCURY_ISA_VERSION
	.align		4
        /*0070*/ 	.byte	0x03, 0x5f
        /*0072*/ 	.short	0x0101


	//----- nvinfo : EIATTR_VRC_CTA_INIT_COUNT
	.align		4
        /*0074*/ 	.byte	0x02, 0x4a
	.zero		1
	.zero		1


	//----- nvinfo : EIATTR_EXIT_INSTR_OFFSETS
	.align		4
        /*0078*/ 	.byte	0x04, 0x1c
        /*007a*/ 	.short	(.L_103 - .L_102)


	//   ....[0]....
.L_102:
        /*007c*/ 	.word	0x000000d0


	//   ....[1]....
        /*0080*/ 	.word	0x000002d0


	//----- nvinfo : EIATTR_CBANK_PARAM_SIZE
	.align		4
.L_103:
        /*0084*/ 	.byte	0x03, 0x19
        /*0086*/ 	.short	0x0024


	//----- nvinfo : EIATTR_PARAM_CBANK
	.align		4
        /*0088*/ 	.byte	0x04, 0x0a
        /*008a*/ 	.short	(.L_105 - .L_104)
	.align		4
.L_104:
        /*008c*/ 	.word	index@(.nv.constant0._Z31nppiRGBToGray_16s_AC4C1R_kernelPKsiPsiii)
        /*0090*/ 	.short	0x0380
        /*0092*/ 	.short	0x0024


	//----- nvinfo : EIATTR_SW_WAR
	.align		4
.L_105:
        /*0094*/ 	.byte	0x04, 0x36
        /*0096*/ 	.short	(.L_107 - .L_106)
.L_106:
        /*0098*/ 	.word	0x00000008
.L_107:


//--------------------- .nv.info._Z30nppiRGBToGray_16s_C3C1R_kernelPKsiPsiii --------------------------
	.section	.nv.info._Z30nppiRGBToGray_16s_C3C1R_kernelPKsiPsiii,"",@"SHT_CUDA_INFO"
	.sectionflags	@""
	.align	4


	//----- nvinfo : EIATTR_CUDA_API_VERSION
	.align		4
        /*0000*/ 	.byte	0x04, 0x37
        /*0002*/ 	.short	(.L_109 - .L_108)
.L_108:
        /*0004*/ 	.word	0x00000082


	//----- nvinfo : EIATTR_KPARAM_INFO
	.align		4
.L_109:
        /*0008*/ 	.byte	0x04, 0x17
        /*000a*/ 	.short	(.L_111 - .L_110)
.L_110:
        /*000c*/ 	.word	0x00000000
        /*0010*/ 	.short	0x0005
        /*0012*/ 	.short	0x0020
        /*0014*/ 	.byte	0x00, 0xf0, 0x11, 0x00


	//----- nvinfo : EIATTR_KPARAM_INFO
	.align		4
.L_111:
        /*0018*/ 	.byte	0x04, 0x17
        /*001a*/ 	.short	(.L_113 - .L_112)
.L_112:
        /*001c*/ 	.word	0x00000000
        /*0020*/ 	.short	0x0004
        /*0022*/ 	.short	0x001c
        /*0024*/ 	.byte	0x00, 0xf0, 0x11, 0x00


	//----- nvinfo : EIATTR_KPARAM_INFO
	.align		4
.L_113:
        /*0028*/ 	.byte	0x04, 0x17
        /*002a*/ 	.short	(.L_115 - .L_114)
.L_114:
        /*002c*/ 	.word	0x00000000
        /*0030*/ 	.short	0x0003
        /*0032*/ 	.short	0x0018
        /*0034*/ 	.byte	0x00, 0xf0, 0x11, 0x00


	//----- nvinfo : EIATTR_KPARAM_INFO
	.align		4
.L_115:
        /*0038*/ 	.byte	0x04, 0x17
        /*003a*/ 	.short	(.L_117 - .L_116)
.L_116:
        /*003c*/ 	.word	0x00000000
        /*0040*/ 	.short	0x0002
        /*0042*/ 	.short	0x0010
        /*0044*/ 	.byte	0x00, 0xf5, 0x21, 0x00


	//----- nvinfo : EIATTR_KPARAM_INFO
	.align		4
.L_117:
        /*0048*/ 	.byte	0x04, 0x17
        /*004a*/ 	.short	(.L_119 - .L_118)
.L_118:
        /*004c*/ 	.word	0x00000000
        /*0050*/ 	.short	0x0001
        /*0052*/ 	.short	0x0008
        /*0054*/ 	.byte	0x00, 0xf0, 0x11, 0x00


	//----- nvinfo : EIATTR_KPARAM_INFO
	.align		4
.L_119:
        /*0058*/ 	.byte	0x04, 0x17
        /*005a*/ 	.short	(.L_121 - .L_120)
.L_120:
        /*005c*/ 	.word	0x00000000
        /*0060*/ 	.short	0x0000
        /*0062*/ 	.short	0x0000
        /*0064*/ 	.byte	0x00, 0xf5, 0x21, 0x00


	//----- nvinfo : EIATTR_SPARSE_MMA_MASK
	.align		4
.L_121:
        /*0068*/ 	.byte	0x03, 0x50
        /*006a*/ 	.short	0x0000


	//----- nvinfo : EIATTR_MAXREG_COUNT
	.align		4
        /*006c*/ 	.byte	0x03, 0x1b
        /*006e*/ 	.short	0x00ff


	//----- nvinfo : EIATTR_MERCURY_ISA_VERSION
	.align		4
        /*0070*/ 	.byte	0x03, 0x5f
        /*0072*/ 	.short	0x0101


	//----- nvinfo : EIATTR_VRC_CTA_INIT_COUNT
	.align		4
        /*0074*/ 	.byte	0x02, 0x4a
	.zero		1
	.zero		1


	//----- nvinfo : EIATTR_EXIT_INSTR_OFFSETS
	.align		4
        /*0078*/ 	.byte	0x04, 0x1c
        /*007a*/ 	.short	(.L_123 - .L_122)


	//   ....[0]....
.L_122:
        /*007c*/ 	.word	0x000000d0


	//   ....[1]....
        /*0080*/ 	.word	0x000002d0


	//----- nvinfo : EIATTR_CBANK_PARAM_SIZE
	.align		4
.L_123:
        /*0084*/ 	.byte	0x03, 0x19
        /*0086*/ 	.short	0x0024


	//----- nvinfo : EIATTR_PARAM_CBANK
	.align		4
        /*0088*/ 	.byte	0x04, 0x0a
        /*008a*/ 	.short	(.L_125 - .L_124)
	.align		4
.L_124:
        /*008c*/ 	.word	index@(.nv.constant0._Z30nppiRGBToGray_16s_C3C1R_kernelPKsiPsiii)
        /*0090*/ 	.short	0x0380
        /*0092*/ 	.short	0x0024


	//----- nvinfo : EIATTR_SW_WAR
	.align		4
.L_125:
        /*0094*/ 	.byte	0x04, 0x36
        /*0096*/ 	.short	(.L_127 - .L_126)
.L_126:
        /*0098*/ 	.word	0x00000008
.L_127:


//--------------------- .nv.info._Z31nppiRGBToGray_16u_AC4C1R_kernelPKtiPtiii --------------------------
	.section	.nv.info._Z31nppiRGBToGray_16u_AC4C1R_kernelPKtiPtiii,"",@"SHT_CUDA_INFO"
	.sectionflags	@""
	.align	4


	//----- nvinfo : EIATTR_CUDA_API_VERSION
	.align		4
        /*0000*/ 	.byte	0x04, 0x37
        /*0002*/ 	.short	(.L_129 - .L_128)
.L_128:
        /*0004*/ 	.word	0x00000082


	//----- nvinfo : EIATTR_KPARAM_INFO
	.align		4
.L_129:
        /*0008*/ 	.byte	0x04, 0x17
        /*000a*/ 	.short	(.L_131 - .L_130)
.L_130:
        /*000c*/ 	.word	0x00000000
        /*0010*/ 	.short	0x0005
        /*0012*/ 	.short	0x0020
        /*0014*/ 	.byte	0x00, 0xf0, 0x11, 0x00


	//----- nvinfo : EIATTR_KPARAM_INFO
	.align		4
.L_131:
        /*0018*/ 	.byte	0x04, 0x17
        /*001a*/ 	.short	(.L_133 - .L_132)
.L_132:
        /*001c*/ 	.word	0x00000000
        /*0020*/ 	.short	0x0004
        /*0022*/ 	.short	0x001c
        /*0024*/ 	.byte	0x00, 0xf0, 0x11, 0x00


	//----- nvinfo : EIATTR_KPARAM_INFO
	.align		4
.L_133:
        /*0028*/ 	.byte	0x04, 0x17
        /*002a*/ 	.short	(.L_135 - .L_134)
.L_134:
        /*002c*/ 	.word	0x00000000
        /*0030*/ 	.short	0x0003
        /*0032*/ 	.short	0x0018
        /*0034*/ 	.byte	0x00, 0xf0, 0x11, 0x00


	//----- nvinfo : EIATTR_KPARAM_INFO
	.align		4
.L_135:
        /*0038*/ 	.byte	0x04, 0x17
        /*003a*/ 	.short	(.L_137 - .L_136)
.L_136:
        /*003c*/ 	.word	0x00000000
        /*0040*/ 	.short	0x0002
        /*0042*/ 	.short	0x0010
        /*0044*/ 	.byte	0x00, 0xf5, 0x21, 0x00


	//----- nvinfo : EIATTR_KPARAM_INFO
	.align		4
.L_137:
        /*0048*/ 	.byte	0x04, 0x17
        /*004a*/ 	.short	(.L_139 - .L_138)
.L_138:
        /*004c*/ 	.word	0x00000000
        /*0050*/ 	.short	0x0001
        /*0052*/ 	.short	0x0008
        /*0054*/ 	.byte	0x00, 0xf0, 0x11, 0x00


	//----- nvinfo : EIATTR_KPARAM_INFO
	.align		4
.L_139:
        /*0058*/ 	.byte	0x04, 0x17
        /*005a*/ 	.short	(.L_141 - .L_140)
.L_140:
        /*005c*/ 	.word	0x00000000
        /*0060*/ 	.short	0x0000
        /*0062*/ 	.short	0x0000
        /*0064*/ 	.byte	0x00, 0xf5, 0x21, 0x00


	//----- nvinfo : EIATTR_SPARSE_MMA_MASK
	.align		4
.L_141:
        /*0068*/ 	.byte	0x03, 0x50
        /*006a*/ 	.short	0x0000


	//----- nvinfo : EIATTR_MAXREG_COUNT
	.align		4
        /*006c*/ 	.byte	0x03, 0x1b
        /*006e*/ 	.short	0x00ff


	//----- nvinfo : EIATTR_MERCURY_ISA_VERSION
	.align		4
        /*0070*/ 	.byte	0x03, 0x5f
        /*0072*/ 	.short	0x0101


	//----- nvinfo : EIATTR_VRC_CTA_INIT_COUNT
	.align		4
        /*0074*/ 	.byte	0x02, 0x4a
	.zero		1
	.zero		1


	//----- nvinfo : EIATTR_EXIT_INSTR_OFFSETS
	.align		4
        /*0078*/ 	.byte	0x04, 0x1c
        /*007a*/ 	.short	(.L_143 - .L_142)


	//   ....[0]....
.L_142:
        /*007c*/ 	.word	0x000000d0


	//   ....[1]....
        /*0080*/ 	.word	0x000002c0


	//----- nvinfo : EIATTR_CBANK_PARAM_SIZE
	.align		4
.L_143:
        /*0084*/ 	.byte	0x03, 0x19
        /*0086*/ 	.short	0x0024


	//----- nvinfo : EIATTR_PARAM_CBANK
	.align		4
        /*0088*/ 	.byte	0x04, 0x0a
        /*008a*/ 	.short	(.L_145 - .L_144)
	.align		4
.L_144:
        /*008c*/ 	.word	index@(.nv.constant0._Z31nppiRGBToGray_16u_AC4C1R_kernelPKtiPtiii)
        /*0090*/ 	.short	0x0380
        /*0092*/ 	.short	0x0024


	//----- nvinfo : EIATTR_SW_WAR
	.align		4
.L_145:
        /*0094*/ 	.byte	0x04, 0x36
        /*0096*/ 	.short	(.L_147 - .L_146)
.L_146:
        /*0098*/ 	.word	0x00000008
.L_147:


//--------------------- .nv.info._Z30nppiRGBToGray_8u_AC4C1R_kernelPKhiPhiii --------------------------
	.section	.nv.info._Z30nppiRGBToGray_8u_AC4C1R_kernelPKhiPhiii,"",@"SHT_CUDA_INFO"
	.sectionflags	@""
	.align	4


	//----- nvinfo : EIATTR_CUDA_API_VERSION
	.align		4
        /*0000*/ 	.byte	0x04, 0x37
        /*0002*/ 	.short	(.L_149 - .L_148)
.L_148:
        /*0004*/ 	.word	0x00000082


	//----- nvinfo : EIATTR_KPARAM_INFO
	.align		4
.L_149:
        /*0008*/ 	.byte	0x04, 0x17
        /*000a*/ 	.short	(.L_151 - .L_150)
.L_150:
        /*000c*/ 	.word	0x00000000
        /*0010*/ 	.short	0x0005
        /*0012*/ 	.short	0x0020
        /*0014*/ 	.byte	0x00, 0xf0, 0x11, 0x00


	//----- nvinfo : EIATTR_KPARAM_INFO
	.align		4
.L_151:
        /*0018*/ 	.byte	0x04, 0x17
        /*001a*/ 	.short	(.L_153 - .L_152)
.L_152:
        /*001c*/ 	.word	0x00000000
        /*0020*/ 	.short	0x0004
        /*0022*/ 	.short	0x001c
        /*0024*/ 	.byte	0x00, 0xf0, 0x11, 0x00


	//----- nvinfo : EIATTR_KPARAM_INFO
	.align		4
.L_153:
        /*0028*/ 	.byte	0x04, 0x17
        /*002a*/ 	.short	(.L_155 - .L_154)
.L_154:
        /*002c*/ 	.word	0x00000000
        /*0030*/ 	.short	0x0003
        /*0032*/ 	.short	0x0018
        /*0034*/ 	.byte	0x00, 0xf0, 0x11, 0x00


	//----- nvinfo : EIATTR_KPARAM_INFO
	.align		4
.L_155:
        /*0038*/ 	.byte	0x04, 0x17
        /*003a*/ 	.short	(.L_157 - .L_156)
.L_156:
        /*003c*/ 	.word	0x00000000
        /*0040*/ 	.short	0x0002
        /*0042*/ 	.short	0x0010
        /*0044*/ 	.byte	0x00, 0xf5, 0x21, 0x00


	//----- nvinfo : EIATTR_KPARAM_INFO
	.align		4
.L_157:
        /*0048*/ 	.byte	0x04, 0x17
        /*004a*/ 	.short	(.L_159 - .L_158)
.L_158:
        /*004c*/ 	.word	0x00000000
        /*0050*/ 	.short	0x0001
        /*0052*/ 	.short	0x0008
        /*0054*/ 	.byte	0x00, 0xf0, 0x11, 0x00


	//----- nvinfo : EIATTR_KPARAM_INFO
	.align		4
.L_159:
        /*0058*/ 	.byte	0x04, 0x17
        /*005a*/ 	.short	(.L_161 - .L_160)
.L_160:
        /*005c*/ 	.word	0x00000000
        /*0060*/ 	.short	0x0000
        /*0062*/ 	.short	0x0000
        /*0064*/ 	.byte	0x00, 0xf5, 0x21, 0x00


	//----- nvinfo : EIATTR_SPARSE_MMA_MASK
	.align		4
.L_161:
        /*0068*/ 	.byte	0x03, 0x50
        /*006a*/ 	.short	0x0000


	//----- nvinfo : EIATTR_MAXREG_COUNT
	.align		4
        /*006c*/ 	.byte	0x03, 0x1b
        /*006e*/ 	.short	0x00ff


	//----- nvinfo : EIATTR_MERCURY_ISA_VERSION
	.align		4
        /*0070*/ 	.byte	0x03, 0x5f
        /*0072*/ 	.short	0x0101


	//----- nvinfo : EIATTR_VRC_CTA_INIT_COUNT
	.align		4
        /*0074*/ 	.byte	0x02, 0x4a
	.zero		1
	.zero		1


	//----- nvinfo : EIATTR_EXIT_INSTR_OFFSETS
	.align		4
        /*0078*/ 	.byte	0x04, 0x1c
        /*007a*/ 	.short	(.L_163 - .L_162)


	//   ....[0]....
.L_162:
        /*007c*/ 	.word	0x000000d0


	//   ....[1]....
        /*0080*/ 	.word	0x000002a0


	//----- nvinfo : EIATTR_CBANK_PARAM_SIZE
	.align		4
.L_163:
        /*0084*/ 	.byte	0x03, 0x19
        /*0086*/ 	.short	0x0024


	//----- nvinfo : EIATTR_PARAM_CBANK
	.align		4
        /*0088*/ 	.byte	0x04, 0x0a
        /*008a*/ 	.short	(.L_165 - .L_164)
	.align		4
.L_164:
        /*008c*/ 	.word	index@(.nv.constant0._Z30nppiRGBToGray_8u_AC4C1R_kernelPKhiPhiii)
        /*0090*/ 	.short	0x0380
        /*0092*/ 	.short	0x0024


	//----- nvinfo : EIATTR_SW_WAR
	.align		4
.L_165:
        /*0094*/ 	.byte	0x04, 0x36
        /*0096*/ 	.short	(.L_167 - .L_166)
.L_166:
        /*0098*/ 	.word	0x00000008
.L_167:


//--------------------- .nv.info._Z30nppiRGBToGray_16u_C3C1R_kernelPKtiPtiii --------------------------
	.section	.nv.info._Z30nppiRGBToGray_16u_C3C1R_kernelPKtiPtiii,"",@"SHT_CUDA_INFO"
	.sectionflags	@""
	.align	4


	//----- nvinfo : EIATTR_CUDA_API_VERSION
	.align		4
        /*0000*/ 	.byte	0x04, 0x37
        /*0002*/ 	.short	(.L_169 - .L_168)
.L_168:
        /*0004*/ 	.word	0x00000082


	//----- nvinfo : EIATTR_KPARAM_INFO
	.align		4
.L_169:
        /*0008*/ 	.byte	0x04, 0x17
        /*000a*/ 	.short	(.L_171 - .L_170)
.L_170:
        /*000c*/ 	.word	0x00000000
        /*0010*/ 	.short	0x0005
        /*0012*/ 	.short	0x0020
        /*0014*/ 	.byte	0x00, 0xf0, 0x11, 0x00


	//----- nvinfo : EIATTR_KPARAM_INFO
	.align		4
.L_171:
        /*0018*/ 	.byte	0x04, 0x17
        /*001a*/ 	.short	(.L_173 - .L_172)
.L_172:
        /*001c*/ 	.word	0x00000000
        /*0020*/ 	.short	0x0004
        /*0022*/ 	.short	0x001c
        /*0024*/ 	.byte	0x00, 0xf0, 0x11, 0x00


	//----- nvinfo : EIATTR_KPARAM_INFO
	.align		4
.L_173:
        /*0028*/ 	.byte	0x04, 0x17
        /*002a*/ 	.short	(.L_175 - .L_174)
.L_174:
        /*002c*/ 	.word	0x00000000
        /*0030*/ 	.short	0x0003
        /*0032*/ 	.short	0x0018
        /*0034*/ 	.byte	0x00, 0xf0, 0x11, 0x00


	//----- nvinfo : EIATTR_KPARAM_INFO
	.align		4
.L_175:
        /*0038*/ 	.byte	0x04, 0x17
        /*003a*/ 	.short	(.L_177 - .L_176)
.L_176:
        /*003c*/ 	.word	0x00000000
        /*0040*/ 	.short	0x0002
        /*0042*/ 	.short	0x0010
        /*0044*/ 	.byte	0x00, 0xf5, 0x21, 0x00


	//----- nvinfo : EIATTR_KPARAM_INFO
	.align		4
.L_177:
        /*0048*/ 	.byte	0x04, 0x17
        /*004a*/ 	.short	(.L_179 - .L_178)
.L_178:
        /*004c*/ 	.word	0x00000000
        /*0050*/ 	.short	0x0001
        /*0052*/ 	.short	0x0008
        /*0054*/ 	.byte	0x00, 0xf0, 0x11, 0x00


	//----- nvinfo : EIATTR_KPARAM_INFO
	.align		4
.L_179:
        /*0058*/ 	.byte	0x04, 0x17
        /*005a*/ 	.short	(.L_181 - .L_180)
.L_180:
        /*005c*/ 	.word	0x00000000
        /*0060*/ 	.short	0x0000
        /*0062*/ 	.short	0x0000
        /*0064*/ 	.byte	0x00, 0xf5, 0x21, 0x00


	//----- nvinfo : EIATTR_SPARSE_MMA_MASK
	.align		4
.L_181:
        /*0068*/ 	.byte	0x03, 0x50
        /*006a*/ 	.short	0x0000


	//----- nvinfo : EIATTR_MAXREG_COUNT
	.align		4
        /*006c*/ 	.byte	0x03, 0x1b
        /*006e*/ 	.short	0x00ff


	//----- nvinfo : EIATTR_MERCURY_ISA_VERSION
	.align		4
        /*0070*/ 	.byte	0x03, 0x5f
        /*0072*/ 	.short	0x0101


	//----- nvinfo : EIATTR_VRC_CTA_INIT_COUNT
	.align		4
        /*0074*/ 	.byte	0x02, 0x4a
	.zero		1
	.zero		1


	//----- nvinfo : EIATTR_EXIT_INSTR_OFFSETS
	.align		4
        /*0078*/ 	.byte	0x04, 0x1c
        /*007a*/ 	.short	(.L_183 - .L_182)


	//   ....[0]....
.L_182:
        /*007c*/ 	.word	0x000000d0


	//   ....[1]....
        /*0080*/ 	.word	0x000002c0


	//----- nvinfo : EIATTR_CBANK_PARAM_SIZE
	.align		4
.L_183:
        /*0084*/ 	.byte	0x03, 0x19
        /*0086*/ 	.short	0x0024


	//----- nvinfo : EIATTR_PARAM_CBANK
	.align		4
        /*0088*/ 	.byte	0x04, 0x0a
        /*008a*/ 	.short	(.L_185 - .L_184)
	.align		4
.L_184:
        /*008c*/ 	.word	index@(.nv.constant0._Z30nppiRGBToGray_16u_C3C1R_kernelPKtiPtiii)
        /*0090*/ 	.short	0x0380
        /*0092*/ 	.short	0x0024


	//----- nvinfo : EIATTR_SW_WAR
	.align		4
.L_185:
        /*0094*/ 	.byte	0x04, 0x36
        /*0096*/ 	.short	(.L_187 - .L_186)
.L_186:
        /*0098*/ 	.word	0x00000008
.L_187:


//--------------------- .nv.info._Z29nppiRGBToGray_8u_C3C1R_kernelPKhiPhiii --------------------------
	.section	.nv.info._Z29nppiRGBToGray_8u_C3C1R_kernelPKhiPhiii,"",@"SHT_CUDA_INFO"
	.sectionflags	@""
	.align	4


	//----- nvinfo : EIATTR_CUDA_API_VERSION
	.align		4
        /*0000*/ 	.byte	0x04, 0x37
        /*0002*/ 	.short	(.L_189 - .L_188)
.L_188:
        /*0004*/ 	.word	0x00000082


	//----- nvinfo : EIATTR_KPARAM_INFO
	.align		4
.L_189:
        /*0008*/ 	.byte	0x04, 0x17
        /*000a*/ 	.short	(.L_191 - .L_190)
.L_190:
        /*000c*/ 	.word	0x00000000
        /*0010*/ 	.short	0x0005
        /*0012*/ 	.short	0x0020
        /*0014*/ 	.byte	0x00, 0xf0, 0x11, 0x00


	//----- nvinfo : EIATTR_KPARAM_INFO
	.align		4
.L_191:
        /*0018*/ 	.byte	0x04, 0x17
        /*001a*/ 	.short	(.L_193 - .L_192)
.L_192:
        /*001c*/ 	.word	0x00000000
        /*0020*/ 	.short	0x0004
        /*0022*/ 	.short	0x001c
        /*0024*/ 	.byte	0x00, 0xf0, 0x11, 0x00


	//----- nvinfo : EIATTR_KPARAM_INFO
	.align		4
.L_193:
        /*0028*/ 	.byte	0x04, 0x17
        /*002a*/ 	.short	(.L_195 - .L_194)
.L_194:
        /*002c*/ 	.word	0x00000000
        /*0030*/ 	.short	0x0003
        /*0032*/ 	.short	0x0018
        /*0034*/ 	.byte	0x00, 0xf0, 0x11, 0x00


	//----- nvinfo : EIATTR_KPARAM_INFO
	.align		4
.L_195:
        /*0038*/ 	.byte	0x04, 0x17
        /*003a*/ 	.short	(.L_197 - .L_196)
.L_196:
        /*003c*/ 	.word	0x00000000
        /*0040*/ 	.short	0x0002
        /*0042*/ 	.short	0x0010
        /*0044*/ 	.byte	0x00, 0xf5, 0x21, 0x00


	//----- nvinfo : EIATTR_KPARAM_INFO
	.align		4
.L_197:
        /*0048*/ 	.byte	0x04, 0x17
        /*004a*/ 	.short	(.L_199 - .L_198)
.L_198:
        /*004c*/ 	.word	0x00000000
        /*0050*/ 	.short	0x0001
        /*0052*/ 	.short	0x0008
        /*0054*/ 	.byte	0x00, 0xf0, 0x11, 0x00


	//----- nvinfo : EIATTR_KPARAM_INFO
	.align		4
.L_199:
        /*0058*/ 	.byte	0x04, 0x17
        /*005a*/ 	.short	(.L_201 - .L_200)
.L_200:
        /*005c*/ 	.word	0x00000000
        /*0060*/ 	.short	0x0000
        /*0062*/ 	.short	0x0000
        /*0064*/ 	.byte	0x00, 0xf5, 0x21, 0x00


	//----- nvinfo : EIATTR_SPARSE_MMA_MASK
	.align		4
.L_201:
        /*0068*/ 	.byte	0x03, 0x50
        /*006a*/ 	.short	0x0000


	//----- nvinfo : EIATTR_MAXREG_COUNT
	.align		4
        /*006c*/ 	.byte	0x03, 0x1b
        /*006e*/ 	.short	0x00ff


	//----- nvinfo : EIATTR_MERCURY_ISA_VERSION
	.align		4
        /*0070*/ 	.byte	0x03, 0x5f
        /*0072*/ 	.short	0x0101


	//----- nvinfo : EIATTR_VRC_CTA_INIT_COUNT
	.align		4
        /*0074*/ 	.byte	0x02, 0x4a
	.zero		1
	.zero		1


	//----- nvinfo : EIATTR_EXIT_INSTR_OFFSETS
	.align		4
        /*0078*/ 	.byte	0x04, 0x1c
        /*007a*/ 	.short	(.L_203 - .L_202)


	//   ....[0]....
.L_202:
        /*007c*/ 	.word	0x000000d0


	//   ....[1]....
        /*0080*/ 	.word	0x000002a0


	//----- nvinfo : EIATTR_CBANK_PARAM_SIZE
	.align		4
.L_203:
        /*0084*/ 	.byte	0x03, 0x19
        /*0086*/ 	.short	0x0024


	//----- nvinfo : EIATTR_PARAM_CBANK
	.align		4
        /*0088*/ 	.byte	0x04, 0x0a
        /*008a*/ 	.short	(.L_205 - .L_204)
	.align		4
.L_204:
        /*008c*/ 	.word	index@(.nv.constant0._Z29nppiRGBToGray_8u_C3C1R_kernelPKhiPhiii)
        /*0090*/ 	.short	0x0380
        /*0092*/ 	.short	0x0024


	//----- nvinfo : EIATTR_SW_WAR
	.align		4
.L_205:
        /*0094*/ 	.byte	0x04, 0x36
        /*0096*/ 	.short	(.L_207 - .L_206)
.L_206:
        /*0098*/ 	.word	0x00000008
.L_207:


//--------------------- .nv.callgraph             --------------------------
	.section	.nv.callgraph,"",@"SHT_CUDA_CALLGRAPH"
	.align	4
	.sectionentsize	8
	.align		4
        /*0000*/ 	.word	0x00000000
	.align		4
        /*0004*/ 	.word	0xffffffff
	.align		4
        /*0008*/ 	.word	0x00000000
	.align		4
        /*000c*/ 	.word	0xfffffffe
	.align		4
        /*0010*/ 	.word	0x00000000
	.align		4
        /*0014*/ 	.word	0xfffffffd
	.align		4
        /*0018*/ 	.word	0x00000000
	.align		4
        /*001c*/ 	.word	0xfffffffc


//--------------------- .text._Z31nppiRGBToGray_32f_AC4C1R_kernelPKfiPfiii --------------------------
	.section	.text._Z31nppiRGBToGray_32f_AC4C1R_kernelPKfiPfiii,"ax",@progbits
	.align	128
        .global         _Z31nppiRGBToGray_32f_AC4C1R_kernelPKfiPfiii
        .type           _Z31nppiRGBToGray_32f_AC4C1R_kernelPKfiPfiii,@function
        .size           _Z31nppiRGBToGray_32f_AC4C1R_kernelPKfiPfiii,(.L_x_8 - _Z31nppiRGBToGray_32f_AC4C1R_kernelPKfiPfiii)
        .other          _Z31nppiRGBToGray_32f_AC4C1R_kernelPKfiPfiii,@"STO_CUDA_ENTRY STV_DEFAULT"
_Z31nppiRGBToGray_32f_AC4C1R_kernelPKfiPfiii:
.text._Z31nppiRGBToGray_32f_AC4C1R_kernelPKfiPfiii:
[----:B------:R-:W-:Y:S01]  /*0000*/  LDC R1, c[0x0][0x37c] ;  /* 0x0000df00ff017b82 */ /* 0x000fe20000000800 */
[----:B------:R-:W0:Y:S07]  /*0010*/  S2R R3, SR_TID.Y ;  /* 0x0000000000037919 */ /* 0x000e2e0000002200 */
[----:B------:R-:W1:Y:S01]  /*0020*/  LDC R7, c[0x0][0x360] ;  /* 0x0000d800ff077b82 */ /* 0x000e620000000800 */
[----:B------:R-:W2:Y:S01]  /*0030*/  LDCU UR6, c[0x0][0x3a0] ;  /* 0x00007400ff0677ac */ /* 0x000ea20008000800 */
[----:B------:R-:W1:Y:S01]  /*0040*/  S2R R2, SR_TID.X ;  /* 0x0000000000027919 */ /* 0x000e620000002100 */
[----:B------:R-:W3:Y:S05]  /*0050*/  LDCU UR7, c[0x0][0x39c] ;  /* 0x00007380ff0777ac */ /* 0x000eea0008000800 */
[----:B------:R-:W0:Y:S08]  /*0060*/  S2UR UR5, SR_CTAID.Y ;  /* 0x00000000000579c3 */ /* 0x000e300000002600 */
[----:B------:R-:W0:Y:S08]  /*0070*/  LDC R0, c[0x0][0x364] ;  /* 0x0000d900ff007b82 */ /* 0x000e300000000800 */
[----:B------:R-:W1:Y:S01]  /*0080*/  S2UR UR4, SR_CTAID.X ;  /* 0x00000000000479c3 */ /* 0x000e620000002500 */
[----:B0-----:R-:W-:-:S05]  /*0090*/  IMAD R0, R0, UR5, R3 ;  /* 0x0000000500007c24 */ /* 0x001fca000f8e0203 */
[----:B--2---:R-:W-:Y:S01]  /*00a0*/  ISETP.GE.AND P0, PT, R0, UR6, PT ;  /* 0x0000000600007c0c */ /* 0x004fe2000bf06270 */
[----:B-1----:R-:W-:-:S05]  /*00b0*/  IMAD R7, R7, UR4, R2 ;  /* 0x0000000407077c24 */ /* 0x002fca000f8e0202 */
[----:B---3--:R-:W-:-:S13]  /*00c0*/  ISETP.GE.OR P0, PT, R7, UR7, P0 ;  /* 0x0000000707007c0c */ /* 0x008fda0008706670 */
[----:B------:R-:W-:Y:S05]  /*00d0*/  @P0 EXIT ;  /* 0x000000000000094d */ /* 0x000fea0003800000 */
[----:B------:R-:W0:Y:S01]  /*00e0*/  LDCU UR4, c[0x0][0x388] ;  /* 0x00007100ff0477ac */ /* 0x000e220008000800 */
[----:B------:R-:W-:Y:S01]  /*00f0*/  SHF.L.U32 R5, R7, 0x2, RZ ;  /* 0x0000000207057819 */ /* 0x000fe200000006ff */
[----:B------:R-:W1:Y:S01]  /*0100*/  LDCU.64 UR6, c[0x0][0x380] ;  /* 0x00007000ff0677ac */ /* 0x000e620008000a00 */
[----:B------:R-:W2:Y:S01]  /*0110*/  LDCU.64 UR8, c[0x0][0x390] ;  /* 0x00007200ff0877ac */ /* 0x000ea20008000a00 */
[----:B0-----:R-:W-:Y:S01]  /*0120*/  IMAD R3, R0, UR4, RZ ;  /* 0x0000000400037c24 */ /* 0x001fe2000f8e02ff */
[----:B------:R-:W0:Y:S04]  /*0130*/  LDCU.64 UR4, c[0x0][0x358] ;  /* 0x00006b00ff0477ac */ /* 0x000e280008000a00 */
[C---:B-1----:R-:W-:Y:S01]  /*0140*/  IADD3 R2, P0, PT, R3.reuse, UR6, RZ ;  /* 0x0000000603027c10 */ /* 0x042fe2000ff1e0ff */
[----:B------:R-:W1:Y:S03]  /*0150*/  LDCU UR6, c[0x0][0x398] ;  /* 0x00007300ff0677ac */ /* 0x000e660008000800 */
[----:B------:R-:W-:-:S03]  /*0160*/  LEA.HI.X.SX32 R3, R3, UR7, 0x1, P0 ;  /* 0x0000000703037c11 */ /* 0x000fc600080f0eff */
[----:B------:R-:W-:-:S05]  /*0170*/  IMAD.WIDE R2, R5, 0x4, R2 ;  /* 0x0000000405027825 */ /* 0x000fca00078e0202 */
[----:B0-----:R-:W3:Y:S04]  /*0180*/  LDG.E R5, desc[UR4][R2.64+0x4] ;  /* 0x0000040402057981 */ /* 0x001ee8000c1e1900 */
[----:B------:R-:W4:Y:S04]  /*0190*/  LDG.E R6, desc[UR4][R2.64] ;  /* 0x0000000402067981 */ /* 0x000f28000c1e1900 */
[----:B------:R-:W5:Y:S01]  /*01a0*/  LDG.E R8, desc[UR4][R2.64+0x8] ;  /* 0x0000080402087981 */ /* 0x000f62000c1e1900 */
[----:B-1----:R-:W-:-:S05]  /*01b0*/  IMAD R0, R0, UR6, RZ ;  /* 0x0000000600007c24 */ /* 0x002fca000f8e02ff */
[----:B--2---:R-:W-:Y:S01]  /*01c0*/  IADD3 R4, P0, PT, R0, UR8, RZ ;  /* 0x0000000800047c10 */ /* 0x004fe2000ff1e0ff */
[----:B---3--:R-:W-:-:S03]  /*01d0*/  FMUL R9, R5, 0.58700001239776611328 ;  /* 0x3f1645a205097820 */ /* 0x008fc60000400000 */
[----:B------:R-:W-:Y:S01]  /*01e0*/  LEA.HI.X.SX32 R5, R0, UR9, 0x1, P0 ;  /* 0x0000000900057c11 */ /* 0x000fe200080f0eff */
[----:B----4-:R-:W-:Y:S02]  /*01f0*/  FFMA R9, R6, 0.29899999499320983887, R9 ;  /* 0x3e99168706097823 */ /* 0x010fe40000000009 */
[----:B------:R-:W-:-:S04]  /*0200*/  IMAD.WIDE R4, R7, 0x4, R4 ;  /* 0x0000000407047825 */ /* 0x000fc800078e0204 */
[----:B-----5:R-:W-:-:S05]  /*0210*/  FFMA R9, R8, 0.11400000005960464478, R9 ;  /* 0x3de978d508097823 */ /* 0x020fca0000000009 */
[----:B------:R-:W-:Y:S01]  /*0220*/  STG.E desc[UR4][R4.64], R9 ;  /* 0x0000000904007986 */ /* 0x000fe2000c101904 */
[----:B------:R-:W-:Y:S05]  /*0230*/  EXIT ;  /* 0x000000000000794d */ /* 0x000fea0003800000 */
.L_x_0:
[----:B------:R-:W-:-:S00]  /*0240*/  BRA `(.L_x_0) ;  /* 0xfffffffc00fc7947 */ /* 0x000fc0000383ffff */
[----:B------:R-:W-:-:S00]  /*0250*/  NOP ;  /* 0x0000000000007918 */ /* 0x000fc00000000000 */
        /* <DEDUP_REMOVED lines=10> */
.L_x_8:


//--------------------- .text._Z30nppiRGBToGray_32f_C3C1R_kernelPKfiPfiii --------------------------
	.section	.text._Z30nppiRGBToGray_32f_C3C1R_kernelPKfiPfiii,"ax",@progbits
	.align	128
        .global         _Z30nppiRGBToGray_32f_C3C1R_kernelPKfiPfiii
        .type           _Z30nppiRGBToGray_32f_C3C1R_kernelPKfiPfiii,@function
        .size           _Z30nppiRGBToGray_32f_C3C1R_kernelPKfiPfiii,(.L_x_9 - _Z30nppiRGBToGray_32f_C3C1R_kernelPKfiPfiii)
        .other          _Z30nppiRGBToGray_32f_C3C1R_kernelPKfiPfiii,@"STO_CUDA_ENTRY STV_DEFAULT"
_Z30nppiRGBToGray_32f_C3C1R_kernelPKfiPfiii:
.text._Z30nppiRGBToGray_32f_C3C1R_kernelPKfiPfiii:
        /* <DEDUP_REMOVED lines=15> */
[----:B------:R-:W-:Y:S01]  /*00f0*/  LEA R5, R7, R7, 0x1 ;  /* 0x0000000707057211 */ /* 0x000fe200078e08ff */
        /* <DEDUP_REMOVED lines=20> */
.L_x_1:
        /* <DEDUP_REMOVED lines=12> */
.L_x_9:


//--------------------- .text._Z31nppiRGBToGray_16s_AC4C1R_kernelPKsiPsiii --------------------------
	.section	.text._Z31nppiRGBToGray_16s_AC4C1R_kernelPKsiPsiii,"ax",@progbits
	.align	128
        .global         _Z31nppiRGBToGray_16s_AC4C1R_kernelPKsiPsiii
        .type           _Z31nppiRGBToGray_16s_AC4C1R_kernelPKsiPsiii,@function
        .size           _Z31nppiRGBToGray_16s_AC4C1R_kernelPKsiPsiii,(.L_x_10 - _Z31nppiRGBToGray_16s_AC4C1R_kernelPKsiPsiii)
        .other          _Z31nppiRGBToGray_16s_AC4C1R_kernelPKsiPsiii,@"STO_CUDA_ENTRY STV_DEFAULT"
_Z31nppiRGBToGray_16s_AC4C1R_kernelPKsiPsiii:
.text._Z31nppiRGBToGray_16s_AC4C1R_kernelPKsiPsiii:
        /* <DEDUP_REMOVED lines=24> */
[----:B0-----:R-:W3:Y:S04]  /*0180*/  LDG.E.U16 R6, desc[UR4][R2.64+0x2] ;  /* 0x0000020402067981 */ /* 0x001ee8000c1e1500 */
[----:B------:R-:W4:Y:S04]  /*0190*/  LDG.E.U16 R4, desc[UR4][R2.64] ;  /* 0x0000000402047981 */ /* 0x000f28000c1e1500 */
[----:B------:R-:W5:Y:S01]  /*01a0*/  LDG.E.U16 R7, desc[UR4][R2.64+0x4] ;  /* 0x0000040402077981 */ /* 0x000f62000c1e1500 */
[----:B-1----:R-:W-:Y:S01]  /*01b0*/  IMAD R0, R0, UR6, RZ ;  /* 0x0000000600007c24 */ /* 0x002fe2000f8e02ff */
[----:B---3--:R-:W0:Y:S08]  /*01c0*/  I2F.S16 R6, R6 ;  /* 0x0000000600067306 */ /* 0x008e300000101400 */
[----:B----4-:R-:W1:Y:S08]  /*01d0*/  I2F.S16 R4, R4 ;  /* 0x0000000400047306 */ /* 0x010e700000101400 */
[----:B-----5:R-:W3:Y:S01]  /*01e0*/  I2F.S16 R7, R7 ;  /* 0x0000000700077306 */ /* 0x020ee20000101400 */
[----:B0-----:R-:W-:-:S04]  /*01f0*/  FMUL R9, R6, 0.58700001239776611328 ;  /* 0x3f1645a206097820 */ /* 0x001fc80000400000 */
[----:B-1----:R-:W-:Y:S01]  /*0200*/  FFMA R8, R4, 0.29899999499320983887, R9 ;  /* 0x3e99168704087823 */ /* 0x002fe20000000009 */
[----:B------:R-:W-:-:S03]  /*0210*/  HFMA2 R9, -RZ, RZ, 1.75, 0 ;  /* 0x3f000000ff097431 */ /* 0x000fc600000001ff */
[----:B---3--:R-:W-:-:S05]  /*0220*/  FFMA R8, R7, 0.11400000005960464478, R8 ;  /* 0x3de978d507087823 */ /* 0x008fca0000000008 */
[----:B------:R-:W-:-:S04]  /*0230*/  FSETP.GE.AND P0, PT, R8, RZ, PT ;  /* 0x000000ff0800720b */ /* 0x000fc80003f06000 */
[----:B------:R-:W-:-:S05]  /*0240*/  FSEL R3, R9, -0.5, P0 ;  /* 0xbf00000009037808 */ /* 0x000fca0000000000 */
[----:B------:R-:W-:-:S06]  /*0250*/  FADD R8, R8, R3 ;  /* 0x0000000308087221 */ /* 0x000fcc0000000000 */
[----:B------:R-:W0:Y:S01]  /*0260*/  F2I.TRUNC.NTZ R8, R8 ;  /* 0x0000000800087305 */ /* 0x000e22000020f100 */
[----:B--2---:R-:W-:-:S04]  /*0270*/  IADD3 R2, P0, PT, R0, UR8, RZ ;  /* 0x0000000800027c10 */ /* 0x004fc8000ff1e0ff */
[----:B------:R-:W-:-:S03]  /*0280*/  LEA.HI.X.SX32 R3, R0, UR9, 0x1, P0 ;  /* 0x0000000900037c11 */ /* 0x000fc600080f0eff */
[----:B------:R-:W-:Y:S01]  /*0290*/  IMAD.WIDE R2, R5, 0x2, R2 ;  /* 0x0000000205027825 */ /* 0x000fe200078e0202 */
[----:B0-----:R-:W-:-:S04]  /*02a0*/  VIMNMX R0, PT, PT, R8, 0x7fff, PT ;  /* 0x00007fff08007848 */ /* 0x001fc80003fe0100 */
[----:B------:R-:W-:-:S05]  /*02b0*/  VIMNMX R5, PT, PT, R0, -0x8000, !PT ;  /* 0xffff800000057848 */ /* 0x000fca0007fe0100 */
[----:B------:R-:W-:Y:S01]  /*02c0*/  STG.E.U16 desc[UR4][R2.64], R5 ;  /* 0x0000000502007986 */ /* 0x000fe2000c101504 */
[----:B------:R-:W-:Y:S05]  /*02d0*/  EXIT ;  /* 0x000000000000794d */ /* 0x000fea0003800000 */
.L_x_2:
        /* <DEDUP_REMOVED lines=10> */
.L_x_10:


//--------------------- .text._Z30nppiRGBToGray_16s_C3C1R_kernelPKsiPsiii --------------------------
	.section	.text._Z30nppiRGBToGray_16s_C3C1R_kernelPKsiPsiii,"ax",@progbits
	.align	128
        .global         _Z30nppiRGBToGray_16s_C3C1R_kernelPKsiPsiii
        .type           _Z30nppiRGBToGray_16s_C3C1R_kernelPKsiPsiii,@function
        .size           _Z30nppiRGBToGray_16s_C3C1R_kernelPKsiPsiii,(.L_x_11 - _Z30nppiRGBToGray_16s_C3C1R_kernelPKsiPsiii)
        .other          _Z30nppiRGBToGray_16s_C3C1R_kernelPKsiPsiii,@"STO_CUDA_ENTRY STV_DEFAULT"
_Z30nppiRGBToGray_16s_C3C1R_kernelPKsiPsiii:
.text._Z30nppiRGBToGray_16s_C3C1R_kernelPKsiPsiii:
        /* <DEDUP_REMOVED lines=15> */
[----:B------:R-:W-:Y:S01]  /*00f0*/  IMAD R7, R5, 0x3, RZ ;  /* 0x0000000305077824 */ /* 0x000fe200078e02ff */
        /* <DEDUP_REMOVED lines=30> */
.L_x_3:
        /* <DEDUP_REMOVED lines=10> */
.L_x_11:


//--------------------- .text._Z31nppiRGBToGray_16u_AC4C1R_kernelPKtiPtiii --------------------------
	.section	.text._Z31nppiRGBToGray_16u_AC4C1R_kernelPKtiPtiii,"ax",@progbits
	.align	128
        .global         _Z31nppiRGBToGray_16u_AC4C1R_kernelPKtiPtiii
        .type           _Z31nppiRGBToGray_16u_AC4C1R_kernelPKtiPtiii,@function
        .size           _Z31nppiRGBToGray_16u_AC4C1R_kernelPKtiPtiii,(.L_x_12 - _Z31nppiRGBToGray_16u_AC4C1R_kernelPKtiPtiii)
        .other          _Z31nppiRGBToGray_16u_AC4C1R_kernelPKtiPtiii,@"STO_CUDA_ENTRY STV_DEFAULT"
_Z31nppiRGBToGray_16u_AC4C1R_kernelPKtiPtiii:
.text._Z31nppiRGBToGray_16u_AC4C1R_kernelPKtiPtiii:
        /* <DEDUP_REMOVED lines=15> */
[----:B------:R-:W-:Y:S01]  /*00f0*/  IMAD.SHL.U32 R7, R5, 0x4, RZ ;  /* 0x0000000405077824 */ /* 0x000fe200078e00ff */
        /* <DEDUP_REMOVED lines=12> */
[----:B---3--:R-:W-:-:S02]  /*01c0*/  I2FP.F32.U32 R6, R6 ;  /* 0x0000000600067245 */ /* 0x008fc40000201000 */
[----:B----4-:R-:W-:-:S03]  /*01d0*/  I2FP.F32.U32 R4, R4 ;  /* 0x0000000400047245 */ /* 0x010fc60000201000 */
[----:B------:R-:W-:Y:S01]  /*01e0*/  FMUL R9, R6, 0.58700001239776611328 ;  /* 0x3f1645a206097820 */ /* 0x000fe20000400000 */
[----:B------:R-:W-:Y:S01]  /*01f0*/  IMAD.MOV.U32 R6, RZ, RZ, 0x3f000000 ;  /* 0x3f000000ff067424 */ /* 0x000fe200078e00ff */
[----:B-----5:R-:W-:Y:S02]  /*0200*/  I2FP.F32.U32 R7, R7 ;  /* 0x0000000700077245 */ /* 0x020fe40000201000 */
[----:B------:R-:W-:-:S04]  /*0210*/  FFMA R4, R4, 0.29899999499320983887, R9 ;  /* 0x3e99168704047823 */ /* 0x000fc80000000009 */
[----:B------:R-:W-:-:S05]  /*0220*/  FFMA R4, R7, 0.11400000005960464478, R4 ;  /* 0x3de978d507047823 */ /* 0x000fca0000000004 */
[----:B------:R-:W-:-:S04]  /*0230*/  FSETP.GE.AND P0, PT, R4, RZ, PT ;  /* 0x000000ff0400720b */ /* 0x000fc80003f06000 */
[----:B------:R-:W-:Y:S02]  /*0240*/  FSEL R3, R6, -0.5, P0 ;  /* 0xbf00000006037808 */ /* 0x000fe40000000000 */
[----:B--2---:R-:W-:-:S03]  /*0250*/  IADD3 R2, P0, PT, R0, UR8, RZ ;  /* 0x0000000800027c10 */ /* 0x004fc6000ff1e0ff */
[----:B------:R-:W-:Y:S01]  /*0260*/  FADD R4, R4, R3 ;  /* 0x0000000304047221 */ /* 0x000fe20000000000 */
[----:B------:R-:W-:-:S05]  /*0270*/  LEA.HI.X.SX32 R3, R0, UR9, 0x1, P0 ;  /* 0x0000000900037c11 */ /* 0x000fca00080f0eff */
[----:B------:R-:W0:Y:S01]  /*0280*/  F2I.TRUNC.NTZ R4, R4 ;  /* 0x0000000400047305 */ /* 0x000e22000020f100 */
[----:B------:R-:W-:Y:S01]  /*0290*/  IMAD.WIDE R2, R5, 0x2, R2 ;  /* 0x0000000205027825 */ /* 0x000fe200078e0202 */
[----:B0-----:R-:W-:-:S05]  /*02a0*/  VIMNMX.RELU R5, PT, PT, R4, 0xffff, PT ;  /* 0x0000ffff04057848 */ /* 0x001fca0003fe1100 */
[----:B------:R-:W-:Y:S01]  /*02b0*/  STG.E.U16 desc[UR4][R2.64], R5 ;  /* 0x0000000502007986 */ /* 0x000fe2000c101504 */
[----:B------:R-:W-:Y:S05]  /*02c0*/  EXIT ;  /* 0x000000000000794d */ /* 0x000fea0003800000 */
.L_x_4:
        /* <DEDUP_REMOVED lines=11> */
.L_x_12:


//--------------------- .text._Z30nppiRGBToGray_8u_AC4C1R_kernelPKhiPhiii --------------------------
	.section	.text._Z30nppiRGBToGray_8u_AC4C1R_kernelPKhiPhiii,"ax",@progbits
	.align	128
        .global         _Z30nppiRGBToGray_8u_AC4C1R_kernelPKhiPhiii
        .type           _Z30nppiRGBToGray_8u_AC4C1R_kernelPKhiPhiii,@function
        .size           _Z30nppiRGBToGray_8u_AC4C1R_kernelPKhiPhiii,(.L_x_13 - _Z30nppiRGBToGray_8u_AC4C1R_kernelPKhiPhiii)
        .other          _Z30nppiRGBToGray_8u_AC4C1R_kernelPKhiPhiii,@"STO_CUDA_ENTRY STV_DEFAULT"
_Z30nppiRGBToGray_8u_AC4C1R_kernelPKhiPhiii:
.text._Z30nppiRGBToGray_8u_AC4C1R_kernelPKhiPhiii:
        /* <DEDUP_REMOVED lines=16> */
[----:B------:R-:W1:Y:S04]  /*0100*/  LDCU.64 UR8, c[0x0][0x380] ;  /* 0x00007000ff0877ac */ /* 0x000e680008000a00 */
[--C-:B------:R-:W-:Y:S01]  /*0110*/  SHF.R.S32.HI R6, RZ, 0x1f, R2.reuse ;  /* 0x0000001fff067819 */ /* 0x100fe20000011402 */
[----:B------:R-:W2:Y:S01]  /*0120*/  LDCU.64 UR4, c[0x0][0x358] ;  /* 0x00006b00ff0477ac */ /* 0x000ea20008000a00 */
[----:B0-----:R-:W-:Y:S01]  /*0130*/  IMAD R3, R4, UR6, RZ ;  /* 0x0000000604037c24 */ /* 0x001fe2000f8e02ff */
[----:B------:R-:W0:Y:S04]  /*0140*/  LDCU UR6, c[0x0][0x398] ;  /* 0x00007300ff0677ac */ /* 0x000e280008000800 */
[----:B-1----:R-:W-:-:S02]  /*0150*/  IADD3 R2, P0, P1, R3, UR8, R2 ;  /* 0x0000000803027c10 */ /* 0x002fc4000f91e002 */
[----:B------:R-:W-:-:S04]  /*0160*/  SHF.R.S32.HI R3, RZ, 0x1f, R3 ;  /* 0x0000001fff037819 */ /* 0x000fc80000011403 */
[----:B------:R-:W-:Y:S01]  /*0170*/  IADD3.X R3, PT, PT, R3, UR9, R6, P0, P1 ;  /* 0x0000000903037c10 */ /* 0x000fe200087e2406 */
[----:B------:R-:W1:Y:S04]  /*0180*/  LDCU.64 UR8, c[0x0][0x390] ;  /* 0x00007200ff0877ac */ /* 0x000e680008000a00 */
[----:B--2---:R-:W2:Y:S04]  /*0190*/  LDG.E.U8 R6, desc[UR4][R2.64+0x1] ;  /* 0x0000010402067981 */ /* 0x004ea8000c1e1100 */
[----:B------:R-:W3:Y:S04]  /*01a0*/  LDG.E.U8 R5, desc[UR4][R2.64] ;  /* 0x0000000402057981 */ /* 0x000ee8000c1e1100 */
[----:B------:R-:W4:Y:S01]  /*01b0*/  LDG.E.U8 R7, desc[UR4][R2.64+0x2] ;  /* 0x0000020402077981 */ /* 0x000f22000c1e1100 */
[----:B--2---:R-:W-:-:S02]  /*01c0*/  I2FP.F32.U32 R6, R6 ;  /* 0x0000000600067245 */ /* 0x004fc40000201000 */
[----:B---3--:R-:W-:-:S03]  /*01d0*/  I2FP.F32.U32 R5, R5 ;  /* 0x0000000500057245 */ /* 0x008fc60000201000 */
[----:B------:R-:W-:Y:S01]  /*01e0*/  FMUL R6, R6, 0.58700001239776611328 ;  /* 0x3f1645a206067820 */ /* 0x000fe20000400000 */
[----:B----4-:R-:W-:-:S03]  /*01f0*/  I2FP.F32.U32 R8, R7 ;  /* 0x0000000700087245 */ /* 0x010fc60000201000 */
[----:B------:R-:W-:-:S04]  /*0200*/  FFMA R5, R5, 0.29899999499320983887, R6 ;  /* 0x3e99168705057823 */ /* 0x000fc80000000006 */
[----:B------:R-:W-:-:S04]  /*0210*/  FFMA R5, R8, 0.11400000005960464478, R5 ;  /* 0x3de978d508057823 */ /* 0x000fc80000000005 */
[----:B------:R-:W-:Y:S01]  /*0220*/  FADD R6, R5, 0.5 ;  /* 0x3f00000005067421 */ /* 0x000fe20000000000 */
[----:B0-----:R-:W-:Y:S01]  /*0230*/  IMAD R5, R4, UR6, RZ ;  /* 0x0000000604057c24 */ /* 0x001fe2000f8e02ff */
[--C-:B------:R-:W-:Y:S02]  /*0240*/  SHF.R.S32.HI R4, RZ, 0x1f, R0.reuse ;  /* 0x0000001fff047819 */ /* 0x100fe40000011400 */
[----:B------:R-:W0:Y:S02]  /*0250*/  F2I.U32.TRUNC.NTZ R7, R6 ;  /* 0x0000000600077305 */ /* 0x000e24000020f000 */
[----:B-1----:R-:W-:Y:S02]  /*0260*/  IADD3 R2, P0, P1, R5, UR8, R0 ;  /* 0x0000000805027c10 */ /* 0x002fe4000f91e000 */
[----:B------:R-:W-:-:S04]  /*0270*/  SHF.R.S32.HI R5, RZ, 0x1f, R5 ;  /* 0x0000001fff057819 */ /* 0x000fc80000011405 */
[----:B------:R-:W-:-:S05]  /*0280*/  IADD3.X R3, PT, PT, R5, UR9, R4, P0, P1 ;  /* 0x0000000905037c10 */ /* 0x000fca00087e2404 */
[----:B0-----:R-:W-:Y:S01]  /*0290*/  STG.E.U8 desc[UR4][R2.64], R7 ;  /* 0x0000000702007986 */ /* 0x001fe2000c101104 */
[----:B------:R-:W-:Y:S05]  /*02a0*/  EXIT ;  /* 0x000000000000794d */ /* 0x000fea0003800000 */
.L_x_5:
        /* <DEDUP_REMOVED lines=13> */
.L_x_13:


//--------------------- .text._Z30nppiRGBToGray_16u_C3C1R_kernelPKtiPtiii --------------------------
	.section	.text._Z30nppiRGBToGray_16u_C3C1R_kernelPKtiPtiii,"ax",@progbits
	.align	128
        .global         _Z30nppiRGBToGray_16u_C3C1R_kernelPKtiPtiii
        .type           _Z30nppiRGBToGray_16u_C3C1R_kernelPKtiPtiii,@function
        .size           _Z30nppiRGBToGray_16u_C3C1R_kernelPKtiPtiii,(.L_x_14 - _Z30nppiRGBToGray_16u_C3C1R_kernelPKtiPtiii)
        .other          _Z30nppiRGBToGray_16u_C3C1R_kernelPKtiPtiii,@"STO_CUDA_ENTRY STV_DEFAULT"
_Z30nppiRGBToGray_16u_C3C1R_kernelPKtiPtiii:
.text._Z30nppiRGBToGray_16u_C3C1R_kernelPKtiPtiii:
        /* <DEDUP_REMOVED lines=31> */
[----:B------:R-:W-:Y:S01]  /*01f0*/  HFMA2 R6, -RZ, RZ, 1.75, 0 ;  /* 0x3f000000ff067431 */ /* 0x000fe200000001ff */
        /* <DEDUP_REMOVED lines=13> */
.L_x_6:
        /* <DEDUP_REMOVED lines=11> */
.L_x_14:


//--------------------- .text._Z29nppiRGBToGray_8u_C3C1R_kernelPKhiPhiii --------------------------
	.section	.text._Z29nppiRGBToGray_8u_C3C1R_kernelPKhiPhiii,"ax",@progbits
	.align	128
        .global         _Z29nppiRGBToGray_8u_C3C1R_kernelPKhiPhiii
        .type           _Z29nppiRGBToGray_8u_C3C1R_kernelPKhiPhiii,@function
        .size           _Z29nppiRGBToGray_8u_C3C1R_kernelPKhiPhiii,(.L_x_15 - _Z29nppiRGBToGray_8u_C3C1R_kernelPKhiPhiii)
        .other          _Z29nppiRGBToGray_8u_C3C1R_kernelPKhiPhiii,@"STO_CUDA_ENTRY STV_DEFAULT"
_Z29nppiRGBToGray_8u_C3C1R_kernelPKhiPhiii:
.text._Z29nppiRGBToGray_8u_C3C1R_kernelPKhiPhiii:
        /* <DEDUP_REMOVED lines=43> */
.L_x_7:
        /* <DEDUP_REMOVED lines=13> */
.L_x_15:


//--------------------- .nv.shared.reserved.0     --------------------------
	.section	.nv.shared.reserved.0,"aw",@nobits
	.weak		__nv_reservedSMEM_offset_0_alias
	.size		__nv_reservedSMEM_offset_0_alias, 0, 64
	.other		__nv_reservedSMEM_offset_0_alias,@"STO_CUDA_RESERVED_SHARED STV_DEFAULT"
__nv_reservedSMEM_offset_0_alias:
	.zero		0
	.zero		64


//--------------------- .nv.constant0._Z31nppiRGBToGray_32f_AC4C1R_kernelPKfiPfiii --------------------------
	.section	.nv.constant0._Z31nppiRGBToGray_32f_AC4C1R_kernelPKfiPfiii,"a",@progbits
	.sectionflags	@""
	.align	4
.nv.constant0._Z31nppiRGBToGray_32f_AC4C1R_kernelPKfiPfiii:
	.zero		932


//--------------------- .nv.constant0._Z30nppiRGBToGray_32f_C3C1R_kernelPKfiPfiii --------------------------
	.section	.nv.constant0._Z30nppiRGBToGray_32f_C3C1R_kernelPKfiPfiii,"a",@progbits
	.sectionflags	@""
	.align	4
.nv.constant0._Z30nppiRGBToGray_32f_C3C1R_kernelPKfiPfiii:
	.zero		932


//--------------------- .nv.constant0._Z31nppiRGBToGray_16s_AC4C1R_kernelPKsiPsiii --------------------------
	.section	.nv.constant0._Z31nppiRGBToGray_16s_AC4C1R_kernelPKsiPsiii,"a",@progbits
	.sectionflags	@""
	.align	4
.nv.constant0._Z31nppiRGBToGray_16s_AC4C1R_kernelPKsiPsiii:
	.zero		932


//--------------------- .nv.constant0._Z30nppiRGBToGray_16s_C3C1R_kernelPKsiPsiii --------------------------
	.section	.nv.constant0._Z30nppiRGBToGray_16s_C3C1R_kernelPKsiPsiii,"a",@progbits
	.sectionflags	@""
	.align	4
.nv.constant0._Z30nppiRGBToGray_16s_C3C1R_kernelPKsiPsiii:
	.zero		932


//--------------------- .nv.constant0._Z31nppiRGBToGray_16u_AC4C1R_kernelPKtiPtiii --------------------------
	.section	.nv.constant0._Z31nppiRGBToGray_16u_AC4C1R_kernelPKtiPtiii,"a",@progbits
	.sectionflags	@""
	.align	4
.nv.constant0._Z31nppiRGBToGray_16u_AC4C1R_kernelPKtiPtiii:
	.zero		932


//--------------------- .nv.constant0._Z30nppiRGBToGray_8u_AC4C1R_kernelPKhiPhiii --------------------------
	.section	.nv.constant0._Z30nppiRGBToGray_8u_AC4C1R_kernelPKhiPhiii,"a",@progbits
	.sectionflags	@""
	.align	4
.nv.constant0._Z30nppiRGBToGray_8u_AC4C1R_kernelPKhiPhiii:
	.zero		932


//--------------------- .nv.constant0._Z30nppiRGBToGray_16u_C3C1R_kernelPKtiPtiii --------------------------
	.section	.nv.constant0._Z30nppiRGBToGray_16u_C3C1R_kernelPKtiPtiii,"a",@progbits
	.sectionflags	@""
	.align	4
.nv.constant0._Z30nppiRGBToGray_16u_C3C1R_kernelPKtiPtiii:
	.zero		932


//--------------------- .nv.constant0._Z29nppiRGBToGray_8u_C3C1R_kernelPKhiPhiii --------------------------
	.section	.nv.constant0._Z29nppiRGBToGray_8u_C3C1R_kernelPKhiPhiii,"a",@progbits
	.sectionflags	@""
	.align	4
.nv.constant0._Z29nppiRGBToGray_8u_C3C1R_kernelPKhiPhiii:
	.zero		932


//--------------------- SYMBOLS --------------------------

	.type		.nv.reservedSmem.offset0,@object
	.size		.nv.reservedSmem.offset0,0x4
